//
// Generated by NVIDIA NVVM Compiler
//
// Compiler Build ID: CL-36424714
// Cuda compilation tools, release 13.0, V13.0.88
// Based on NVVM 20.0.0
//

.version 9.0
.target sm_100
.address_size 64

	// .globl	_Z21shortestPathsParallelPiiS_
.extern .func  (.param .b64 func_retval0) malloc
(
	.param .b64 malloc_param_0
)
;
.extern .func free
(
	.param .b64 free_param_0
)
;
.extern .func  (.param .b32 func_retval0) vprintf
(
	.param .b64 vprintf_param_0,
	.param .b64 vprintf_param_1
)
;
.extern .shared .align 16 .b8 s[];
.global .align 1 .b8 $str[3] = {37, 100};
.global .align 1 .b8 $str$1[6] = {101, 114, 114, 111, 114};

.visible .entry _Z21shortestPathsParallelPiiS_(
	.param .u64 .ptr .align 1 _Z21shortestPathsParallelPiiS__param_0,
	.param .u32 _Z21shortestPathsParallelPiiS__param_1,
	.param .u64 .ptr .align 1 _Z21shortestPathsParallelPiiS__param_2
)
{
	.reg .pred 	%p<71>;
	.reg .b16 	%rs<30>;
	.reg .b32 	%r<313>;
	.reg .b64 	%rd<137>;

	ld.param.u64 	%rd33, [_Z21shortestPathsParallelPiiS__param_0];
	ld.param.u32 	%r94, [_Z21shortestPathsParallelPiiS__param_1];
	ld.param.u64 	%rd34, [_Z21shortestPathsParallelPiiS__param_2];
	cvta.to.global.u64 	%rd1, %rd33;
	cvta.to.global.u64 	%rd2, %rd34;
	mov.u32 	%r1, %tid.x;
	cvt.s64.s32 	%rd3, %r94;
	{ // callseq 0, 0
	.param .b64 param0;
	st.param.b64 	[param0], %rd3;
	.param .b64 retval0;
	call.uni (retval0), 
	malloc, 
	(
	param0
	);
	ld.param.b64 	%rd35, [retval0];
	} // callseq 0
	setp.lt.s32 	%p1, %r94, 1;
	@%p1 bra 	$L__BB0_13;
	add.s32 	%r96, %r94, -1;
	and.b32  	%r2, %r94, 15;
	setp.lt.u32 	%p2, %r96, 15;
	mov.b32 	%r273, 0;
	@%p2 bra 	$L__BB0_4;
	and.b32  	%r273, %r94, 2147483632;
	mov.b32 	%r271, 0;
$L__BB0_3:
	.pragma "nounroll";
	cvt.u64.u32 	%rd36, %r271;
	add.s64 	%rd37, %rd35, %rd36;
	mov.b16 	%rs1, 0;
	st.u8 	[%rd37], %rs1;
	st.u8 	[%rd37+1], %rs1;
	st.u8 	[%rd37+2], %rs1;
	st.u8 	[%rd37+3], %rs1;
	st.u8 	[%rd37+4], %rs1;
	st.u8 	[%rd37+5], %rs1;
	st.u8 	[%rd37+6], %rs1;
	st.u8 	[%rd37+7], %rs1;
	st.u8 	[%rd37+8], %rs1;
	st.u8 	[%rd37+9], %rs1;
	st.u8 	[%rd37+10], %rs1;
	st.u8 	[%rd37+11], %rs1;
	st.u8 	[%rd37+12], %rs1;
	st.u8 	[%rd37+13], %rs1;
	st.u8 	[%rd37+14], %rs1;
	st.u8 	[%rd37+15], %rs1;
	add.s32 	%r271, %r271, 16;
	setp.ne.s32 	%p3, %r271, %r273;
	@%p3 bra 	$L__BB0_3;
$L__BB0_4:
	setp.eq.s32 	%p4, %r2, 0;
	@%p4 bra 	$L__BB0_13;
	and.b32  	%r7, %r94, 7;
	setp.lt.u32 	%p5, %r2, 8;
	@%p5 bra 	$L__BB0_7;
	cvt.u64.u32 	%rd38, %r273;
	add.s64 	%rd39, %rd35, %rd38;
	mov.b16 	%rs2, 0;
	st.u8 	[%rd39], %rs2;
	st.u8 	[%rd39+1], %rs2;
	st.u8 	[%rd39+2], %rs2;
	st.u8 	[%rd39+3], %rs2;
	st.u8 	[%rd39+4], %rs2;
	st.u8 	[%rd39+5], %rs2;
	st.u8 	[%rd39+6], %rs2;
	st.u8 	[%rd39+7], %rs2;
	add.s32 	%r273, %r273, 8;
$L__BB0_7:
	setp.eq.s32 	%p6, %r7, 0;
	@%p6 bra 	$L__BB0_13;
	and.b32  	%r10, %r94, 3;
	setp.lt.u32 	%p7, %r7, 4;
	@%p7 bra 	$L__BB0_10;
	cvt.u64.u32 	%rd40, %r273;
	add.s64 	%rd41, %rd35, %rd40;
	mov.b16 	%rs3, 0;
	st.u8 	[%rd41], %rs3;
	st.u8 	[%rd41+1], %rs3;
	st.u8 	[%rd41+2], %rs3;
	st.u8 	[%rd41+3], %rs3;
	add.s32 	%r273, %r273, 4;
$L__BB0_10:
	setp.eq.s32 	%p8, %r10, 0;
	@%p8 bra 	$L__BB0_13;
	mov.b32 	%r276, 0;
$L__BB0_12:
	.pragma "nounroll";
	cvt.u64.u32 	%rd42, %r273;
	add.s64 	%rd43, %rd35, %rd42;
	mov.b16 	%rs4, 0;
	st.u8 	[%rd43], %rs4;
	add.s32 	%r273, %r273, 1;
	add.s32 	%r276, %r276, 1;
	setp.ne.s32 	%p9, %r276, %r10;
	@%p9 bra 	$L__BB0_12;
$L__BB0_13:
	setp.lt.s32 	%p10, %r94, 1;
	cvt.u64.u32 	%rd44, %r1;
	add.s64 	%rd45, %rd35, %rd44;
	mov.b16 	%rs5, 1;
	st.u8 	[%rd45], %rs5;
	shl.b64 	%rd46, %rd3, 2;
	{ // callseq 1, 0
	.param .b64 param0;
	st.param.b64 	[param0], %rd46;
	.param .b64 retval0;
	call.uni (retval0), 
	malloc, 
	(
	param0
	);
	ld.param.b64 	%rd47, [retval0];
	} // callseq 1
	@%p10 bra 	$L__BB0_63;
	mul.lo.s32 	%r17, %r94, %r1;
	add.s32 	%r18, %r94, -1;
	and.b32  	%r19, %r94, 15;
	setp.lt.u32 	%p11, %r18, 15;
	mov.b32 	%r277, 0;
	@%p11 bra 	$L__BB0_17;
	and.b32  	%r277, %r94, 2147483632;
	mov.b32 	%r282, 0;
$L__BB0_16:
	.pragma "nounroll";
	add.s32 	%r101, %r282, %r17;
	mul.wide.u32 	%rd48, %r101, 4;
	add.s64 	%rd49, %rd1, %rd48;
	ld.global.u32 	%r102, [%rd49];
	mul.wide.u32 	%rd50, %r282, 4;
	add.s64 	%rd51, %rd47, %rd50;
	st.u32 	[%rd51], %r102;
	ld.global.u32 	%r103, [%rd49+4];
	st.u32 	[%rd51+4], %r103;
	ld.global.u32 	%r104, [%rd49+8];
	st.u32 	[%rd51+8], %r104;
	ld.global.u32 	%r105, [%rd49+12];
	st.u32 	[%rd51+12], %r105;
	ld.global.u32 	%r106, [%rd49+16];
	st.u32 	[%rd51+16], %r106;
	ld.global.u32 	%r107, [%rd49+20];
	st.u32 	[%rd51+20], %r107;
	ld.global.u32 	%r108, [%rd49+24];
	st.u32 	[%rd51+24], %r108;
	ld.global.u32 	%r109, [%rd49+28];
	st.u32 	[%rd51+28], %r109;
	ld.global.u32 	%r110, [%rd49+32];
	st.u32 	[%rd51+32], %r110;
	ld.global.u32 	%r111, [%rd49+36];
	st.u32 	[%rd51+36], %r111;
	ld.global.u32 	%r112, [%rd49+40];
	st.u32 	[%rd51+40], %r112;
	ld.global.u32 	%r113, [%rd49+44];
	st.u32 	[%rd51+44], %r113;
	ld.global.u32 	%r114, [%rd49+48];
	st.u32 	[%rd51+48], %r114;
	ld.global.u32 	%r115, [%rd49+52];
	st.u32 	[%rd51+52], %r115;
	ld.global.u32 	%r116, [%rd49+56];
	st.u32 	[%rd51+56], %r116;
	ld.global.u32 	%r117, [%rd49+60];
	st.u32 	[%rd51+60], %r117;
	add.s32 	%r282, %r282, 16;
	setp.eq.s32 	%p12, %r282, %r277;
	@%p12 bra 	$L__BB0_17;
	bra.uni 	$L__BB0_16;
$L__BB0_17:
	setp.eq.s32 	%p13, %r19, 0;
	@%p13 bra 	$L__BB0_26;
	and.b32  	%r22, %r94, 7;
	setp.lt.u32 	%p14, %r19, 8;
	@%p14 bra 	$L__BB0_20;
	add.s32 	%r118, %r277, %r17;
	mul.wide.u32 	%rd52, %r118, 4;
	add.s64 	%rd53, %rd1, %rd52;
	ld.global.u32 	%r119, [%rd53];
	cvt.u64.u32 	%rd54, %r277;
	mul.wide.u32 	%rd55, %r277, 4;
	add.s64 	%rd56, %rd47, %rd55;
	st.u32 	[%rd56], %r119;
	cvt.u64.u32 	%rd57, %r17;
	add.s64 	%rd58, %rd54, %rd57;
	shl.b64 	%rd59, %rd58, 2;
	add.s64 	%rd60, %rd1, %rd59;
	ld.global.u32 	%r120, [%rd60+4];
	st.u32 	[%rd56+4], %r120;
	ld.global.u32 	%r121, [%rd60+8];
	st.u32 	[%rd56+8], %r121;
	ld.global.u32 	%r122, [%rd60+12];
	st.u32 	[%rd56+12], %r122;
	ld.global.u32 	%r123, [%rd60+16];
	st.u32 	[%rd56+16], %r123;
	ld.global.u32 	%r124, [%rd60+20];
	st.u32 	[%rd56+20], %r124;
	ld.global.u32 	%r125, [%rd60+24];
	st.u32 	[%rd56+24], %r125;
	ld.global.u32 	%r126, [%rd60+28];
	st.u32 	[%rd56+28], %r126;
	add.s32 	%r277, %r277, 8;
$L__BB0_20:
	setp.eq.s32 	%p15, %r22, 0;
	@%p15 bra 	$L__BB0_26;
	and.b32  	%r25, %r94, 3;
	setp.lt.u32 	%p16, %r22, 4;
	@%p16 bra 	$L__BB0_23;
	add.s32 	%r127, %r277, %r17;
	mul.wide.u32 	%rd61, %r127, 4;
	add.s64 	%rd62, %rd1, %rd61;
	ld.global.u32 	%r128, [%rd62];
	cvt.u64.u32 	%rd63, %r277;
	mul.wide.u32 	%rd64, %r277, 4;
	add.s64 	%rd65, %rd47, %rd64;
	st.u32 	[%rd65], %r128;
	cvt.u64.u32 	%rd66, %r17;
	add.s64 	%rd67, %rd63, %rd66;
	shl.b64 	%rd68, %rd67, 2;
	add.s64 	%rd69, %rd1, %rd68;
	ld.global.u32 	%r129, [%rd69+4];
	st.u32 	[%rd65+4], %r129;
	ld.global.u32 	%r130, [%rd69+8];
	st.u32 	[%rd65+8], %r130;
	ld.global.u32 	%r131, [%rd69+12];
	st.u32 	[%rd65+12], %r131;
	add.s32 	%r277, %r277, 4;
$L__BB0_23:
	setp.eq.s32 	%p17, %r25, 0;
	@%p17 bra 	$L__BB0_26;
	mov.b32 	%r281, 0;
$L__BB0_25:
	.pragma "nounroll";
	add.s32 	%r133, %r277, %r17;
	mul.wide.u32 	%rd70, %r133, 4;
	add.s64 	%rd71, %rd1, %rd70;
	ld.global.u32 	%r134, [%rd71];
	mul.wide.u32 	%rd72, %r277, 4;
	add.s64 	%rd73, %rd47, %rd72;
	st.u32 	[%rd73], %r134;
	add.s32 	%r277, %r277, 1;
	add.s32 	%r281, %r281, 1;
	setp.ne.s32 	%p18, %r281, %r25;
	@%p18 bra 	$L__BB0_25;
$L__BB0_26:
	and.b32  	%r32, %r94, 7;
	and.b32  	%r33, %r94, 3;
	bra.uni 	$L__BB0_48;
$L__BB0_27:
	setp.eq.s32 	%p58, %r32, 0;
	@%p58 bra 	$L__BB0_48;
	add.s32 	%r231, %r32, -1;
	setp.lt.u32 	%p59, %r231, 3;
	@%p59 bra 	$L__BB0_38;
	cvt.u64.u32 	%rd6, %r284;
	add.s64 	%rd7, %rd35, %rd6;
	ld.u8 	%rs23, [%rd7];
	setp.eq.s16 	%p60, %rs23, 1;
	mul.wide.u32 	%rd111, %r284, 4;
	add.s64 	%rd8, %rd47, %rd111;
	@%p60 bra 	$L__BB0_31;
	add.s32 	%r232, %r284, %r80;
	mul.wide.u32 	%rd112, %r232, 4;
	add.s64 	%rd113, %rd1, %rd112;
	ld.global.u32 	%r233, [%rd113];
	ld.u32 	%r234, [%rd8];
	ld.u32 	%r235, [%rd18];
	add.s32 	%r236, %r235, %r233;
	min.s32 	%r237, %r234, %r236;
	st.u32 	[%rd8], %r237;
$L__BB0_31:
	ld.u8 	%rs24, [%rd7+1];
	setp.eq.s16 	%p61, %rs24, 1;
	cvt.u64.u32 	%rd114, %r80;
	add.s64 	%rd115, %rd6, %rd114;
	shl.b64 	%rd116, %rd115, 2;
	add.s64 	%rd9, %rd1, %rd116;
	@%p61 bra 	$L__BB0_33;
	ld.global.u32 	%r238, [%rd9+4];
	ld.u32 	%r239, [%rd8+4];
	ld.u32 	%r240, [%rd18];
	add.s32 	%r241, %r240, %r238;
	min.s32 	%r242, %r239, %r241;
	st.u32 	[%rd8+4], %r242;
$L__BB0_33:
	ld.u8 	%rs25, [%rd7+2];
	setp.eq.s16 	%p62, %rs25, 1;
	@%p62 bra 	$L__BB0_35;
	ld.global.u32 	%r243, [%rd9+8];
	ld.u32 	%r244, [%rd8+8];
	ld.u32 	%r245, [%rd18];
	add.s32 	%r246, %r245, %r243;
	min.s32 	%r247, %r244, %r246;
	st.u32 	[%rd8+8], %r247;
$L__BB0_35:
	ld.u8 	%rs26, [%rd7+3];
	setp.eq.s16 	%p63, %rs26, 1;
	@%p63 bra 	$L__BB0_37;
	ld.global.u32 	%r248, [%rd9+12];
	ld.u32 	%r249, [%rd8+12];
	ld.u32 	%r250, [%rd18];
	add.s32 	%r251, %r250, %r248;
	min.s32 	%r252, %r249, %r251;
	st.u32 	[%rd8+12], %r252;
$L__BB0_37:
	add.s32 	%r284, %r284, 4;
$L__BB0_38:
	setp.eq.s32 	%p64, %r33, 0;
	@%p64 bra 	$L__BB0_48;
	setp.eq.s32 	%p65, %r33, 1;
	@%p65 bra 	$L__BB0_45;
	cvt.u64.u32 	%rd10, %r284;
	add.s64 	%rd11, %rd35, %rd10;
	ld.u8 	%rs27, [%rd11];
	setp.eq.s16 	%p66, %rs27, 1;
	@%p66 bra 	$L__BB0_42;
	add.s32 	%r253, %r284, %r80;
	mul.wide.u32 	%rd117, %r253, 4;
	add.s64 	%rd118, %rd1, %rd117;
	ld.global.u32 	%r254, [%rd118];
	shl.b64 	%rd119, %rd10, 2;
	add.s64 	%rd120, %rd47, %rd119;
	ld.u32 	%r255, [%rd120];
	ld.u32 	%r256, [%rd18];
	add.s32 	%r257, %r256, %r254;
	min.s32 	%r258, %r255, %r257;
	st.u32 	[%rd120], %r258;
$L__BB0_42:
	ld.u8 	%rs28, [%rd11+1];
	setp.eq.s16 	%p67, %rs28, 1;
	@%p67 bra 	$L__BB0_44;
	cvt.u64.u32 	%rd121, %r80;
	add.s64 	%rd122, %rd10, %rd121;
	shl.b64 	%rd123, %rd122, 2;
	add.s64 	%rd124, %rd1, %rd123;
	ld.global.u32 	%r259, [%rd124+4];
	shl.b64 	%rd125, %rd10, 2;
	add.s64 	%rd126, %rd47, %rd125;
	ld.u32 	%r260, [%rd126+4];
	ld.u32 	%r261, [%rd18];
	add.s32 	%r262, %r261, %r259;
	min.s32 	%r263, %r260, %r262;
	st.u32 	[%rd126+4], %r263;
$L__BB0_44:
	add.s32 	%r284, %r284, 2;
$L__BB0_45:
	and.b32  	%r264, %r94, 1;
	setp.eq.b32 	%p68, %r264, 1;
	not.pred 	%p69, %p68;
	@%p69 bra 	$L__BB0_48;
	cvt.u64.u32 	%rd127, %r284;
	add.s64 	%rd128, %rd35, %rd127;
	ld.u8 	%rs29, [%rd128];
	setp.eq.s16 	%p70, %rs29, 1;
	@%p70 bra 	$L__BB0_48;
	add.s32 	%r265, %r284, %r80;
	mul.wide.u32 	%rd129, %r265, 4;
	add.s64 	%rd130, %rd1, %rd129;
	ld.global.u32 	%r266, [%rd130];
	mul.wide.u32 	%rd131, %r284, 4;
	add.s64 	%rd132, %rd47, %rd131;
	ld.u32 	%r267, [%rd132];
	ld.u32 	%r268, [%rd18];
	add.s32 	%r269, %r268, %r266;
	min.s32 	%r270, %r267, %r269;
	st.u32 	[%rd132], %r270;
$L__BB0_48:
	mov.b32 	%r286, 0;
$L__BB0_49:
	cvt.u64.u32 	%rd74, %r286;
	add.s64 	%rd75, %rd35, %rd74;
	ld.u8 	%rs6, [%rd75];
	setp.ne.s16 	%p19, %rs6, 0;
	@%p19 bra 	$L__BB0_50;
	bra.uni 	$L__BB0_64;
$L__BB0_50:
	add.s32 	%r286, %r286, 1;
	setp.ne.s32 	%p20, %r286, %r94;
	@%p20 bra 	$L__BB0_49;
	setp.lt.u32 	%p21, %r18, 15;
	mov.b32 	%r309, 0;
	@%p21 bra 	$L__BB0_54;
	and.b32  	%r309, %r94, 2147483632;
	neg.s32 	%r308, %r309;
	add.s64 	%rd134, %rd47, 32;
	mul.wide.u32 	%rd76, %r17, 4;
	add.s64 	%rd77, %rd76, %rd2;
	add.s64 	%rd133, %rd77, 32;
$L__BB0_53:
	.pragma "nounroll";
	ld.u32 	%r137, [%rd134+-32];
	st.global.u32 	[%rd133+-32], %r137;
	ld.u32 	%r138, [%rd134+-28];
	st.global.u32 	[%rd133+-28], %r138;
	ld.u32 	%r139, [%rd134+-24];
	st.global.u32 	[%rd133+-24], %r139;
	ld.u32 	%r140, [%rd134+-20];
	st.global.u32 	[%rd133+-20], %r140;
	ld.u32 	%r141, [%rd134+-16];
	st.global.u32 	[%rd133+-16], %r141;
	ld.u32 	%r142, [%rd134+-12];
	st.global.u32 	[%rd133+-12], %r142;
	ld.u32 	%r143, [%rd134+-8];
	st.global.u32 	[%rd133+-8], %r143;
	ld.u32 	%r144, [%rd134+-4];
	st.global.u32 	[%rd133+-4], %r144;
	ld.u32 	%r145, [%rd134];
	st.global.u32 	[%rd133], %r145;
	ld.u32 	%r146, [%rd134+4];
	st.global.u32 	[%rd133+4], %r146;
	ld.u32 	%r147, [%rd134+8];
	st.global.u32 	[%rd133+8], %r147;
	ld.u32 	%r148, [%rd134+12];
	st.global.u32 	[%rd133+12], %r148;
	ld.u32 	%r149, [%rd134+16];
	st.global.u32 	[%rd133+16], %r149;
	ld.u32 	%r150, [%rd134+20];
	st.global.u32 	[%rd133+20], %r150;
	ld.u32 	%r151, [%rd134+24];
	st.global.u32 	[%rd133+24], %r151;
	ld.u32 	%r152, [%rd134+28];
	st.global.u32 	[%rd133+28], %r152;
	add.s32 	%r308, %r308, 16;
	add.s64 	%rd134, %rd134, 64;
	add.s64 	%rd133, %rd133, 64;
	setp.ne.s32 	%p22, %r308, 0;
	@%p22 bra 	$L__BB0_53;
$L__BB0_54:
	setp.eq.s32 	%p23, %r19, 0;
	@%p23 bra 	$L__BB0_63;
	setp.lt.u32 	%p24, %r19, 8;
	@%p24 bra 	$L__BB0_57;
	cvt.u64.u32 	%rd78, %r309;
	mul.wide.u32 	%rd79, %r309, 4;
	add.s64 	%rd80, %rd47, %rd79;
	ld.u32 	%r153, [%rd80];
	add.s32 	%r154, %r309, %r17;
	mul.wide.u32 	%rd81, %r154, 4;
	add.s64 	%rd82, %rd2, %rd81;
	st.global.u32 	[%rd82], %r153;
	ld.u32 	%r155, [%rd80+4];
	cvt.u64.u32 	%rd83, %r17;
	add.s64 	%rd84, %rd78, %rd83;
	shl.b64 	%rd85, %rd84, 2;
	add.s64 	%rd86, %rd2, %rd85;
	st.global.u32 	[%rd86+4], %r155;
	ld.u32 	%r156, [%rd80+8];
	st.global.u32 	[%rd86+8], %r156;
	ld.u32 	%r157, [%rd80+12];
	st.global.u32 	[%rd86+12], %r157;
	ld.u32 	%r158, [%rd80+16];
	st.global.u32 	[%rd86+16], %r158;
	ld.u32 	%r159, [%rd80+20];
	st.global.u32 	[%rd86+20], %r159;
	ld.u32 	%r160, [%rd80+24];
	st.global.u32 	[%rd86+24], %r160;
	ld.u32 	%r161, [%rd80+28];
	st.global.u32 	[%rd86+28], %r161;
	add.s32 	%r309, %r309, 8;
$L__BB0_57:
	setp.eq.s32 	%p25, %r32, 0;
	@%p25 bra 	$L__BB0_63;
	setp.lt.u32 	%p26, %r32, 4;
	@%p26 bra 	$L__BB0_60;
	cvt.u64.u32 	%rd87, %r309;
	mul.wide.u32 	%rd88, %r309, 4;
	add.s64 	%rd89, %rd47, %rd88;
	ld.u32 	%r162, [%rd89];
	add.s32 	%r163, %r309, %r17;
	mul.wide.u32 	%rd90, %r163, 4;
	add.s64 	%rd91, %rd2, %rd90;
	st.global.u32 	[%rd91], %r162;
	ld.u32 	%r164, [%rd89+4];
	cvt.u64.u32 	%rd92, %r17;
	add.s64 	%rd93, %rd87, %rd92;
	shl.b64 	%rd94, %rd93, 2;
	add.s64 	%rd95, %rd2, %rd94;
	st.global.u32 	[%rd95+4], %r164;
	ld.u32 	%r165, [%rd89+8];
	st.global.u32 	[%rd95+8], %r165;
	ld.u32 	%r166, [%rd89+12];
	st.global.u32 	[%rd95+12], %r166;
	add.s32 	%r309, %r309, 4;
$L__BB0_60:
	setp.eq.s32 	%p27, %r33, 0;
	@%p27 bra 	$L__BB0_63;
	add.s32 	%r167, %r309, %r17;
	mul.wide.u32 	%rd96, %r167, 4;
	add.s64 	%rd136, %rd2, %rd96;
	mul.wide.u32 	%rd97, %r309, 4;
	add.s64 	%rd135, %rd47, %rd97;
	neg.s32 	%r312, %r33;
$L__BB0_62:
	.pragma "nounroll";
	ld.u32 	%r168, [%rd135];
	st.global.u32 	[%rd136], %r168;
	add.s64 	%rd136, %rd136, 4;
	add.s64 	%rd135, %rd135, 4;
	add.s32 	%r312, %r312, 1;
	setp.ne.s32 	%p28, %r312, 0;
	@%p28 bra 	$L__BB0_62;
$L__BB0_63:
	{ // callseq 2, 0
	.param .b64 param0;
	st.param.b64 	[param0], %rd35;
	call.uni 
	free, 
	(
	param0
	);
	} // callseq 2
	{ // callseq 3, 0
	.param .b64 param0;
	st.param.b64 	[param0], %rd47;
	call.uni 
	free, 
	(
	param0
	);
	} // callseq 3
	ret;
$L__BB0_64:
	setp.lt.u32 	%p29, %r18, 3;
	mov.b32 	%r290, 999999999;
	mov.b32 	%r299, 0;
	mov.u32 	%r291, %r1;
	@%p29 bra 	$L__BB0_75;
	mov.b32 	%r290, 999999999;
	mov.b32 	%r287, 0;
	mov.u32 	%r291, %r1;
$L__BB0_66:
	cvt.u64.u32 	%rd98, %r287;
	add.s64 	%rd14, %rd35, %rd98;
	ld.u8 	%rs7, [%rd14];
	setp.eq.s16 	%p30, %rs7, 1;
	mul.wide.u32 	%rd99, %r287, 4;
	add.s64 	%rd15, %rd47, %rd99;
	@%p30 bra 	$L__BB0_68;
	ld.u32 	%r174, [%rd15];
	setp.lt.s32 	%p31, %r174, %r290;
	min.s32 	%r290, %r174, %r290;
	selp.b32 	%r291, %r287, %r291, %p31;
$L__BB0_68:
	ld.u8 	%rs8, [%rd14+1];
	setp.eq.s16 	%p32, %rs8, 1;
	@%p32 bra 	$L__BB0_70;
	add.s32 	%r175, %r287, 1;
	ld.u32 	%r176, [%rd15+4];
	setp.lt.s32 	%p33, %r176, %r290;
	min.s32 	%r290, %r176, %r290;
	selp.b32 	%r291, %r175, %r291, %p33;
$L__BB0_70:
	ld.u8 	%rs9, [%rd14+2];
	setp.eq.s16 	%p34, %rs9, 1;
	@%p34 bra 	$L__BB0_72;
	add.s32 	%r177, %r287, 2;
	ld.u32 	%r178, [%rd15+8];
	setp.lt.s32 	%p35, %r178, %r290;
	min.s32 	%r290, %r178, %r290;
	selp.b32 	%r291, %r177, %r291, %p35;
$L__BB0_72:
	ld.u8 	%rs10, [%rd14+3];
	setp.eq.s16 	%p36, %rs10, 1;
	@%p36 bra 	$L__BB0_74;
	add.s32 	%r179, %r287, 3;
	ld.u32 	%r180, [%rd15+12];
	setp.lt.s32 	%p37, %r180, %r290;
	min.s32 	%r290, %r180, %r290;
	selp.b32 	%r291, %r179, %r291, %p37;
$L__BB0_74:
	add.s32 	%r287, %r287, 4;
	and.b32  	%r299, %r94, 2147483644;
	setp.ne.s32 	%p38, %r287, %r299;
	@%p38 bra 	$L__BB0_66;
$L__BB0_75:
	setp.eq.s32 	%p39, %r33, 0;
	@%p39 bra 	$L__BB0_84;
	cvt.u64.u32 	%rd100, %r299;
	add.s64 	%rd16, %rd35, %rd100;
	ld.u8 	%rs11, [%rd16];
	setp.eq.s16 	%p40, %rs11, 1;
	mul.wide.u32 	%rd101, %r299, 4;
	add.s64 	%rd17, %rd47, %rd101;
	@%p40 bra 	$L__BB0_78;
	ld.u32 	%r181, [%rd17];
	setp.lt.s32 	%p41, %r181, %r290;
	min.s32 	%r290, %r181, %r290;
	selp.b32 	%r291, %r299, %r291, %p41;
$L__BB0_78:
	setp.eq.s32 	%p42, %r33, 1;
	@%p42 bra 	$L__BB0_84;
	ld.u8 	%rs12, [%rd16+1];
	setp.eq.s16 	%p43, %rs12, 1;
	@%p43 bra 	$L__BB0_81;
	ld.u32 	%r182, [%rd17+4];
	setp.lt.s32 	%p44, %r182, %r290;
	min.s32 	%r290, %r182, %r290;
	add.s32 	%r183, %r299, 1;
	selp.b32 	%r291, %r183, %r291, %p44;
$L__BB0_81:
	setp.eq.s32 	%p45, %r33, 2;
	@%p45 bra 	$L__BB0_84;
	ld.u8 	%rs13, [%rd16+2];
	setp.eq.s16 	%p46, %rs13, 1;
	@%p46 bra 	$L__BB0_84;
	ld.u32 	%r184, [%rd17+8];
	setp.lt.s32 	%p47, %r184, %r290;
	add.s32 	%r185, %r299, 2;
	selp.b32 	%r291, %r185, %r291, %p47;
$L__BB0_84:
	setp.lt.u32 	%p48, %r18, 7;
	cvt.u64.u32 	%rd102, %r291;
	add.s64 	%rd103, %rd35, %rd102;
	mov.b16 	%rs14, 1;
	st.u8 	[%rd103], %rs14;
	mul.lo.s32 	%r80, %r291, %r94;
	mul.wide.u32 	%rd104, %r291, 4;
	add.s64 	%rd18, %rd47, %rd104;
	mov.b32 	%r284, 0;
	@%p48 bra 	$L__BB0_27;
	mov.b32 	%r307, 0;
$L__BB0_86:
	.pragma "nounroll";
	cvt.u64.u32 	%rd19, %r307;
	add.s64 	%rd20, %rd35, %rd19;
	ld.u8 	%rs15, [%rd20];
	setp.eq.s16 	%p49, %rs15, 1;
	mul.wide.u32 	%rd105, %r307, 4;
	add.s64 	%rd21, %rd47, %rd105;
	@%p49 bra 	$L__BB0_88;
	cvt.u32.u64 	%r188, %rd19;
	add.s32 	%r189, %r188, %r80;
	mul.wide.u32 	%rd106, %r189, 4;
	add.s64 	%rd107, %rd1, %rd106;
	ld.global.u32 	%r190, [%rd107];
	ld.u32 	%r191, [%rd21];
	ld.u32 	%r192, [%rd18];
	add.s32 	%r193, %r192, %r190;
	min.s32 	%r194, %r191, %r193;
	st.u32 	[%rd21], %r194;
$L__BB0_88:
	ld.u8 	%rs16, [%rd20+1];
	setp.eq.s16 	%p50, %rs16, 1;
	cvt.u64.u32 	%rd108, %r80;
	add.s64 	%rd109, %rd19, %rd108;
	shl.b64 	%rd110, %rd109, 2;
	add.s64 	%rd22, %rd1, %rd110;
	@%p50 bra 	$L__BB0_90;
	ld.global.u32 	%r195, [%rd22+4];
	ld.u32 	%r196, [%rd21+4];
	ld.u32 	%r197, [%rd18];
	add.s32 	%r198, %r197, %r195;
	min.s32 	%r199, %r196, %r198;
	st.u32 	[%rd21+4], %r199;
$L__BB0_90:
	ld.u8 	%rs17, [%rd20+2];
	setp.eq.s16 	%p51, %rs17, 1;
	@%p51 bra 	$L__BB0_92;
	ld.global.u32 	%r200, [%rd22+8];
	ld.u32 	%r201, [%rd21+8];
	ld.u32 	%r202, [%rd18];
	add.s32 	%r203, %r202, %r200;
	min.s32 	%r204, %r201, %r203;
	st.u32 	[%rd21+8], %r204;
$L__BB0_92:
	ld.u8 	%rs18, [%rd20+3];
	setp.eq.s16 	%p52, %rs18, 1;
	@%p52 bra 	$L__BB0_94;
	ld.global.u32 	%r205, [%rd22+12];
	ld.u32 	%r206, [%rd21+12];
	ld.u32 	%r207, [%rd18];
	add.s32 	%r208, %r207, %r205;
	min.s32 	%r209, %r206, %r208;
	st.u32 	[%rd21+12], %r209;
$L__BB0_94:
	ld.u8 	%rs19, [%rd20+4];
	setp.eq.s16 	%p53, %rs19, 1;
	@%p53 bra 	$L__BB0_96;
	ld.global.u32 	%r210, [%rd22+16];
	ld.u32 	%r211, [%rd21+16];
	ld.u32 	%r212, [%rd18];
	add.s32 	%r213, %r212, %r210;
	min.s32 	%r214, %r211, %r213;
	st.u32 	[%rd21+16], %r214;
$L__BB0_96:
	ld.u8 	%rs20, [%rd20+5];
	setp.eq.s16 	%p54, %rs20, 1;
	@%p54 bra 	$L__BB0_98;
	ld.global.u32 	%r215, [%rd22+20];
	ld.u32 	%r216, [%rd21+20];
	ld.u32 	%r217, [%rd18];
	add.s32 	%r218, %r217, %r215;
	min.s32 	%r219, %r216, %r218;
	st.u32 	[%rd21+20], %r219;
$L__BB0_98:
	ld.u8 	%rs21, [%rd20+6];
	setp.eq.s16 	%p55, %rs21, 1;
	@%p55 bra 	$L__BB0_100;
	ld.global.u32 	%r220, [%rd22+24];
	ld.u32 	%r221, [%rd21+24];
	ld.u32 	%r222, [%rd18];
	add.s32 	%r223, %r222, %r220;
	min.s32 	%r224, %r221, %r223;
	st.u32 	[%rd21+24], %r224;
$L__BB0_100:
	ld.u8 	%rs22, [%rd20+7];
	setp.eq.s16 	%p56, %rs22, 1;
	@%p56 bra 	$L__BB0_102;
	ld.global.u32 	%r225, [%rd22+28];
	ld.u32 	%r226, [%rd21+28];
	ld.u32 	%r227, [%rd18];
	add.s32 	%r228, %r227, %r225;
	min.s32 	%r229, %r226, %r228;
	st.u32 	[%rd21+28], %r229;
$L__BB0_102:
	cvt.u32.u64 	%r230, %rd19;
	add.s32 	%r307, %r230, 8;
	and.b32  	%r284, %r94, 2147483640;
	setp.eq.s32 	%p57, %r307, %r284;
	@%p57 bra 	$L__BB0_27;
	bra.uni 	$L__BB0_86;

}
	// .globl	_Z23shortestPathsParallelV2PiS_
.visible .entry _Z23shortestPathsParallelV2PiS_(
	.param .u64 .ptr .align 1 _Z23shortestPathsParallelV2PiS__param_0,
	.param .u64 .ptr .align 1 _Z23shortestPathsParallelV2PiS__param_1
)
{
	.local .align 8 .b8 	__local_depot1[8];
	.reg .b64 	%SP;
	.reg .b64 	%SPL;
	.reg .pred 	%p<22>;
	.reg .b16 	%rs<18>;
	.reg .b32 	%r<74>;
	.reg .b64 	%rd<18>;

	mov.u64 	%SPL, __local_depot1;
	cvta.local.u64 	%SP, %SPL;
	ld.param.u64 	%rd4, [_Z23shortestPathsParallelV2PiS__param_0];
	ld.param.u64 	%rd3, [_Z23shortestPathsParallelV2PiS__param_1];
	cvta.to.global.u64 	%rd1, %rd4;
	mov.u32 	%r1, %tid.x;
	mov.u32 	%r2, %ctaid.x;
	mov.u32 	%r3, %ntid.x;
	shl.b32 	%r33, %r3, 2;
	mov.u32 	%r34, s;
	add.s32 	%r4, %r34, %r33;
	shl.b32 	%r35, %r3, 3;
	add.s32 	%r5, %r4, %r35;
	add.s32 	%r6, %r5, %r3;
	add.s32 	%r7, %r5, %r1;
	mov.b16 	%rs4, 0;
	st.shared.u8 	[%r7], %rs4;
	setp.ne.s32 	%p2, %r1, 0;
	@%p2 bra 	$L__BB1_2;
	add.s32 	%r36, %r5, %r2;
	mov.b16 	%rs5, 1;
	st.shared.u8 	[%r36], %rs5;
$L__BB1_2:
	bar.sync 	0;
	mad.lo.s32 	%r8, %r2, %r3, %r1;
	mul.wide.u32 	%rd5, %r8, 4;
	add.s64 	%rd6, %rd1, %rd5;
	ld.global.u32 	%r37, [%rd6];
	shl.b32 	%r38, %r1, 2;
	add.s32 	%r9, %r34, %r38;
	st.shared.u32 	[%r9], %r37;
	bar.sync 	0;
	add.s32 	%r10, %r4, %r38;
	add.s32 	%r12, %r10, %r33;
	sub.s32 	%r13, %r5, %r33;
	add.u64 	%rd7, %SP, 0;
	add.u64 	%rd2, %SPL, 0;
	mov.u64 	%rd11, $str;
	mov.u64 	%rd14, $str$1;
$L__BB1_3:
	setp.ne.s32 	%p3, %r1, 0;
	@%p3 bra 	$L__BB1_8;
	mov.b32 	%r69, 0;
	bra.uni 	$L__BB1_6;
$L__BB1_5:
	add.s32 	%r69, %r69, 1;
	setp.eq.s32 	%p5, %r69, %r3;
	mov.b16 	%rs17, 1;
	@%p5 bra 	$L__BB1_7;
$L__BB1_6:
	add.s32 	%r41, %r5, %r69;
	ld.shared.u8 	%rs7, [%r41];
	setp.ne.s16 	%p4, %rs7, 0;
	mov.b16 	%rs17, 0;
	@%p4 bra 	$L__BB1_5;
$L__BB1_7:
	st.shared.u8 	[%r6], %rs17;
$L__BB1_8:
	bar.sync 	0;
	ld.shared.u8 	%rs9, [%r6];
	setp.ne.s16 	%p6, %rs9, 0;
	@%p6 bra 	$L__BB1_28;
	setp.lt.u32 	%p7, %r3, 2;
	bar.sync 	0;
	ld.shared.u32 	%r43, [%r9];
	st.shared.u32 	[%r10], %r43;
	st.shared.u32 	[%r12], %r1;
	bar.sync 	0;
	@%p7 bra 	$L__BB1_21;
	mov.b32 	%r70, 1;
$L__BB1_11:
	shl.b32 	%r17, %r70, 1;
	mul.lo.s32 	%r18, %r17, %r1;
	setp.ge.u32 	%p8, %r18, %r3;
	@%p8 bra 	$L__BB1_20;
	shl.b32 	%r45, %r18, 2;
	add.s32 	%r19, %r4, %r45;
	add.s32 	%r20, %r18, %r70;
	shl.b32 	%r46, %r70, 2;
	add.s32 	%r47, %r19, %r46;
	ld.shared.u32 	%r21, [%r47];
	add.s32 	%r22, %r19, %r33;
	ld.shared.u32 	%r23, [%r22];
	add.s32 	%r48, %r5, %r23;
	ld.shared.u8 	%rs2, [%r48];
	add.s32 	%r49, %r22, %r46;
	ld.shared.u32 	%r24, [%r49];
	add.s32 	%r50, %r5, %r24;
	ld.shared.u8 	%rs10, [%r50];
	setp.ne.s16 	%p9, %rs2, 0;
	setp.eq.s16 	%p10, %rs10, 0;
	and.pred  	%p1, %p9, %p10;
	ld.shared.u32 	%r25, [%r19];
	mov.u32 	%r71, %r21;
	@%p1 bra 	$L__BB1_14;
	setp.ne.s16 	%p11, %rs10, 0;
	setp.eq.s16 	%p12, %rs2, 0;
	min.s32 	%r51, %r25, %r21;
	selp.b32 	%r52, %r25, %r51, %p11;
	selp.b32 	%r71, %r52, %r51, %p12;
$L__BB1_14:
	mov.u32 	%r72, %r24;
	@%p1 bra 	$L__BB1_17;
	setp.ne.s16 	%p13, %rs10, 0;
	setp.eq.s16 	%p14, %rs2, 0;
	and.pred  	%p15, %p14, %p13;
	mov.u32 	%r72, %r23;
	@%p15 bra 	$L__BB1_17;
	setp.gt.s32 	%p16, %r25, %r21;
	selp.b32 	%r72, %r24, %r23, %p16;
$L__BB1_17:
	setp.lt.u32 	%p17, %r20, %r3;
	@%p17 bra 	$L__BB1_19;
	st.local.u32 	[%rd2], %r20;
	cvta.global.u64 	%rd12, %rd11;
	{ // callseq 4, 0
	.param .b64 param0;
	st.param.b64 	[param0], %rd12;
	.param .b64 param1;
	st.param.b64 	[param1], %rd7;
	.param .b32 retval0;
	call.uni (retval0), 
	vprintf, 
	(
	param0, 
	param1
	);
	ld.param.b32 	%r53, [retval0];
	} // callseq 4
$L__BB1_19:
	st.shared.u32 	[%r22], %r72;
	st.shared.u32 	[%r19], %r71;
$L__BB1_20:
	bar.sync 	0;
	setp.lt.u32 	%p18, %r17, %r3;
	mov.u32 	%r70, %r17;
	@%p18 bra 	$L__BB1_11;
$L__BB1_21:
	setp.ne.s32 	%p19, %r1, 0;
	bar.sync 	0;
	@%p19 bra 	$L__BB1_25;
	ld.shared.u32 	%r73, [%r13];
	add.s32 	%r55, %r5, %r73;
	ld.shared.u8 	%rs14, [%r55];
	setp.ne.s16 	%p20, %rs14, 1;
	@%p20 bra 	$L__BB1_24;
	cvta.global.u64 	%rd15, %rd14;
	{ // callseq 5, 0
	.param .b64 param0;
	st.param.b64 	[param0], %rd15;
	.param .b64 param1;
	st.param.b64 	[param1], 0;
	.param .b32 retval0;
	call.uni (retval0), 
	vprintf, 
	(
	param0, 
	param1
	);
	ld.param.b32 	%r56, [retval0];
	} // callseq 5
	ld.shared.u32 	%r73, [%r13];
$L__BB1_24:
	add.s32 	%r58, %r5, %r73;
	mov.b16 	%rs15, 1;
	st.shared.u8 	[%r58], %rs15;
$L__BB1_25:
	bar.sync 	0;
	bar.sync 	0;
	ld.shared.u8 	%rs16, [%r7];
	setp.ne.s16 	%p21, %rs16, 0;
	@%p21 bra 	$L__BB1_27;
	ld.shared.u32 	%r59, [%r13];
	mad.lo.s32 	%r60, %r59, %r3, %r1;
	mul.wide.s32 	%rd16, %r60, 4;
	add.s64 	%rd17, %rd1, %rd16;
	ld.global.u32 	%r61, [%rd17];
	ld.shared.u32 	%r62, [%r9];
	shl.b32 	%r63, %r59, 2;
	mov.u32 	%r64, s;
	add.s32 	%r65, %r64, %r63;
	ld.shared.u32 	%r66, [%r65];
	add.s32 	%r67, %r66, %r61;
	min.s32 	%r68, %r62, %r67;
	st.shared.u32 	[%r9], %r68;
	bar.sync 	0;
$L__BB1_27:
	bar.sync 	0;
	bra.uni 	$L__BB1_3;
$L__BB1_28:
	cvta.to.global.u64 	%rd8, %rd3;
	ld.shared.u32 	%r42, [%r9];
	mul.wide.u32 	%rd9, %r8, 4;
	add.s64 	%rd10, %rd8, %rd9;
	st.global.u32 	[%rd10], %r42;
	ret;

}


// ===== COMPILED SASS (sm_100) =====

	.target	sm_100

	.elftype	@"ET_EXEC"


//--------------------- .note.nv.tkinfo           --------------------------
	.section	.note.nv.tkinfo,"",@"SHT_NOTE"
	.sectionflags	@"SHF_NOTE_NV_TKINFO"
	.tkinfo
        /*0018*/ 	.word	0x00000002
        /*0030*/ 	.string	""
        /*0030*/ 	.string	"ptxas"
        /*0030*/ 	.string	"Cuda compilation tools, release 13.0, V13.0.88"
        /*0030*/ 	.string	"Build cuda_13.0.r13.0/compiler.36424714_0"
        /*0030*/ 	.string	"-arch sm_100 -m 64 "



//--------------------- .note.nv.cuinfo           --------------------------
	.section	.note.nv.cuinfo,"",@"SHT_NOTE"
	.sectionflags	@"SHF_NOTE_NV_CUINFO"
        /*0018*/ 	.short	0x0002
        /*001a*/ 	.short	0x0064
        /*001c*/ 	.short	0x0082
	.zero		2


//--------------------- .nv.info                  --------------------------
	.section	.nv.info,"",@"SHT_CUDA_INFO"
	.align	4


	//----- nvinfo : EIATTR_REGCOUNT
	.align		4
        /*0000*/ 	.byte	0x04, 0x2f
        /*0002*/ 	.short	(.L_3 - .L_2)
	.align		4
.L_2:
        /*0004*/ 	.word	index@(_Z21shortestPathsParallelPiiS_)
        /*0008*/ 	.word	0x0000001e


	//----- nvinfo : EIATTR_FRAME_SIZE
	.align		4
.L_3:
        /*000c*/ 	.byte	0x04, 0x11
        /*000e*/ 	.short	(.L_5 - .L_4)
	.align		4
.L_4:
        /*0010*/ 	.word	index@(_Z21shortestPathsParallelPiiS_)
        /*0014*/ 	.word	0x00000000


	//----- nvinfo : EIATTR_REGCOUNT
	.align		4
.L_5:
        /*0018*/ 	.byte	0x04, 0x2f
        /*001a*/ 	.short	(.L_7 - .L_6)
	.align		4
.L_6:
        /*001c*/ 	.word	index@(_Z23shortestPathsParallelV2PiS_)
        /*0020*/ 	.word	0x00000020


	//----- nvinfo : EIATTR_FRAME_SIZE
	.align		4
.L_7:
        /*0024*/ 	.byte	0x04, 0x11
        /*0026*/ 	.short	(.L_9 - .L_8)
	.align		4
.L_8:
        /*0028*/ 	.word	index@(_Z23shortestPathsParallelV2PiS_)
        /*002c*/ 	.word	0x00000008


	//----- nvinfo : EIATTR_MIN_STACK_SIZE
	.align		4
.L_9:
        /*0030*/ 	.byte	0x04, 0x12
        /*0032*/ 	.short	(.L_11 - .L_10)
	.align		4
.L_10:
        /*0034*/ 	.word	index@(_Z23shortestPathsParallelV2PiS_)
        /*0038*/ 	.word	0x00000008


	//----- nvinfo : EIATTR_MIN_STACK_SIZE
	.align		4
.L_11:
        /*003c*/ 	.byte	0x04, 0x12
        /*003e*/ 	.short	(.L_13 - .L_12)
	.align		4
.L_12:
        /*0040*/ 	.word	index@(_Z21shortestPathsParallelPiiS_)
        /*0044*/ 	.word	0x00000000
.L_13:


//--------------------- .nv.compat                --------------------------
	.section	.nv.compat,"",@"SHT_CUDA_COMPAT_INFO"
	.align	4
        /*0000*/ 	.byte	0x02, 0x09, 0x00, 0x00, 0x02, 0x02, 0x01, 0x00, 0x02, 0x05, 0x05, 0x00, 0x03, 0x07, 0x01, 0x01
        /*0010*/ 	.byte	0x02, 0x03, 0x00, 0x00, 0x02, 0x06, 0x01, 0x00, 0x04, 0x0b, 0x08, 0x00, 0x09, 0x00, 0x00, 0x00
        /*0020*/ 	.byte	0x00, 0x00, 0x00, 0x00


//--------------------- .nv.info._Z23shortestPathsParallelV2PiS_ --------------------------
	.section	.nv.info._Z23shortestPathsParallelV2PiS_,"",@"SHT_CUDA_INFO"
	.sectionflags	@""
	.align	4


	//----- nvinfo : EIATTR_CUDA_API_VERSION
	.align		4
        /*0000*/ 	.byte	0x04, 0x37
        /*0002*/ 	.short	(.L_15 - .L_14)
.L_14:
        /*0004*/ 	.word	0x00000082


	//----- nvinfo : EIATTR_KPARAM_INFO
	.align		4
.L_15:
        /*0008*/ 	.byte	0x04, 0x17
        /*000a*/ 	.short	(.L_17 - .L_16)
.L_16:
        /*000c*/ 	.word	0x00000000
        /*0010*/ 	.short	0x0001
        /*0012*/ 	.short	0x0008
        /*0014*/ 	.byte	0x00, 0xf5, 0x21, 0x00


	//----- nvinfo : EIATTR_KPARAM_INFO
	.align		4
.L_17:
        /*0018*/ 	.byte	0x04, 0x17
        /*001a*/ 	.short	(.L_19 - .L_18)
.L_18:
        /*001c*/ 	.word	0x00000000
        /*0020*/ 	.short	0x0000
        /*0022*/ 	.short	0x0000
        /*0024*/ 	.byte	0x00, 0xf5, 0x21, 0x00


	//----- nvinfo : EIATTR_SPARSE_MMA_MASK
	.align		4
.L_19:
        /*0028*/ 	.byte	0x03, 0x50
        /*002a*/ 	.short	0x0000


	//----- nvinfo : EIATTR_MAXREG_COUNT
	.align		4
        /*002c*/ 	.byte	0x03, 0x1b
        /*002e*/ 	.short	0x00ff


	//----- nvinfo : EIATTR_NUM_BARRIERS
	.align		4
        /*0030*/ 	.byte	0x02, 0x4c
        /*0032*/ 	.byte	0x01
	.zero		1


	//----- nvinfo : EIATTR_EXTERNS
	.align		4
        /*0034*/ 	.byte	0x04, 0x0f
        /*0036*/ 	.short	(.L_21 - .L_20)


	//   ....[0]....
	.align		4
.L_20:
        /*0038*/ 	.word	index@(vprintf)


	//----- nvinfo : EIATTR_MERCURY_ISA_VERSION
	.align		4
.L_21:
        /*003c*/ 	.byte	0x03, 0x5f
        /*003e*/ 	.short	0x0101


	//----- nvinfo : EIATTR_VRC_CTA_INIT_COUNT
	.align		4
        /*0040*/ 	.byte	0x02, 0x4a
	.zero		1
	.zero		1


	//----- nvinfo : EIATTR_SYSCALL_OFFSETS
	.align		4
        /*0044*/ 	.byte	0x04, 0x46
        /*0046*/ 	.short	(.L_23 - .L_22)


	//   ....[0]....
.L_22:
        /*0048*/ 	.word	0x00000650


	//   ....[1]....
        /*004c*/ 	.word	0x000007c0


	//----- nvinfo : EIATTR_EXIT_INSTR_OFFSETS
	.align		4
.L_23:
        /*0050*/ 	.byte	0x04, 0x1c
        /*0052*/ 	.short	(.L_25 - .L_24)


	//   ....[0]....
.L_24:
        /*0054*/ 	.word	0x000009c0


	//----- nvinfo : EIATTR_CRS_STACK_SIZE
	.align		4
.L_25:
        /*0058*/ 	.byte	0x04, 0x1e
        /*005a*/ 	.short	(.L_27 - .L_26)
.L_26:
        /*005c*/ 	.word	0x00000000


	//----- nvinfo : EIATTR_CBANK_PARAM_SIZE
	.align		4
.L_27:
        /*0060*/ 	.byte	0x03, 0x19
        /*0062*/ 	.short	0x0010


	//----- nvinfo : EIATTR_PARAM_CBANK
	.align		4
        /*0064*/ 	.byte	0x04, 0x0a
        /*0066*/ 	.short	(.L_29 - .L_28)
	.align		4
.L_28:
        /*0068*/ 	.word	index@(.nv.constant0._Z23shortestPathsParallelV2PiS_)
        /*006c*/ 	.short	0x0380
        /*006e*/ 	.short	0x0010


	//----- nvinfo : EIATTR_SW_WAR
	.align		4
.L_29:
        /*0070*/ 	.byte	0x04, 0x36
        /*0072*/ 	.short	(.L_31 - .L_30)
.L_30:
        /*0074*/ 	.word	0x00000008
.L_31:


//--------------------- .nv.info._Z21shortestPathsParallelPiiS_ --------------------------
	.section	.nv.info._Z21shortestPathsParallelPiiS_,"",@"SHT_CUDA_INFO"
	.sectionflags	@""
	.align	4


	//----- nvinfo : EIATTR_CUDA_API_VERSION
	.align		4
        /*0000*/ 	.byte	0x04, 0x37
        /*0002*/ 	.short	(.L_33 - .L_32)
.L_32:
        /*0004*/ 	.word	0x00000082


	//----- nvinfo : EIATTR_KPARAM_INFO
	.align		4
.L_33:
        /*0008*/ 	.byte	0x04, 0x17
        /*000a*/ 	.short	(.L_35 - .L_34)
.L_34:
        /*000c*/ 	.word	0x00000000
        /*0010*/ 	.short	0x0002
        /*0012*/ 	.short	0x0010
        /*0014*/ 	.byte	0x00, 0xf5, 0x21, 0x00


	//----- nvinfo : EIATTR_KPARAM_INFO
	.align		4
.L_35:
        /*0018*/ 	.byte	0x04, 0x17
        /*001a*/ 	.short	(.L_37 - .L_36)
.L_36:
        /*001c*/ 	.word	0x00000000
        /*0020*/ 	.short	0x0001
        /*0022*/ 	.short	0x0008
        /*0024*/ 	.byte	0x00, 0xf0, 0x11, 0x00


	//----- nvinfo : EIATTR_KPARAM_INFO
	.align		4
.L_37:
        /*0028*/ 	.byte	0x04, 0x17
        /*002a*/ 	.short	(.L_39 - .L_38)
.L_38:
        /*002c*/ 	.word	0x00000000
        /*0030*/ 	.short	0x0000
        /*0032*/ 	.short	0x0000
        /*0034*/ 	.byte	0x00, 0xf5, 0x21, 0x00


	//----- nvinfo : EIATTR_SPARSE_MMA_MASK
	.align		4
.L_39:
        /*0038*/ 	.byte	0x03, 0x50
        /*003a*/ 	.short	0x0000


	//----- nvinfo : EIATTR_MAXREG_COUNT
	.align		4
        /*003c*/ 	.byte	0x03, 0x1b
        /*003e*/ 	.short	0x00ff


	//----- nvinfo : EIATTR_EXTERNS
	.align		4
        /*0040*/ 	.byte	0x04, 0x0f
        /*0042*/ 	.short	(.L_41 - .L_40)


	//   ....[0]....
	.align		4
.L_40:
        /*0044*/ 	.word	index@(malloc)


	//   ....[1]....
	.align		4
        /*0048*/ 	.word	index@(free)


	//----- nvinfo : EIATTR_MERCURY_ISA_VERSION
	.align		4
.L_41:
        /*004c*/ 	.byte	0x03, 0x5f
        /*004e*/ 	.short	0x0101


	//----- nvinfo : EIATTR_VRC_CTA_INIT_COUNT
	.align		4
        /*0050*/ 	.byte	0x02, 0x4a
	.zero		1
	.zero		1


	//----- nvinfo : EIATTR_SYSCALL_OFFSETS
	.align		4
        /*0054*/ 	.byte	0x04, 0x46
        /*0056*/ 	.short	(.L_43 - .L_42)


	//   ....[0]....
.L_42:
        /*0058*/ 	.word	0x00000090


	//   ....[1]....
        /*005c*/ 	.word	0x000009d0


	//   ....[2]....
        /*0060*/ 	.word	0x000038b0


	//   ....[3]....
        /*0064*/ 	.word	0x00003900


	//----- nvinfo : EIATTR_EXIT_INSTR_OFFSETS
	.align		4
.L_43:
        /*0068*/ 	.byte	0x04, 0x1c
        /*006a*/ 	.short	(.L_45 - .L_44)


	//   ....[0]....
.L_44:
        /*006c*/ 	.word	0x00003910


	//----- nvinfo : EIATTR_CRS_STACK_SIZE
	.align		4
.L_45:
        /*0070*/ 	.byte	0x04, 0x1e
        /*0072*/ 	.short	(.L_47 - .L_46)
.L_46:
        /*0074*/ 	.word	0x00000000


	//----- nvinfo : EIATTR_CBANK_PARAM_SIZE
	.align		4
.L_47:
        /*0078*/ 	.byte	0x03, 0x19
        /*007a*/ 	.short	0x0018


	//----- nvinfo : EIATTR_PARAM_CBANK
	.align		4
        /*007c*/ 	.byte	0x04, 0x0a
        /*007e*/ 	.short	(.L_49 - .L_48)
	.align		4
.L_48:
        /*0080*/ 	.word	index@(.nv.constant0._Z21shortestPathsParallelPiiS_)
        /*0084*/ 	.short	0x0380
        /*0086*/ 	.short	0x0018


	//----- nvinfo : EIATTR_SW_WAR
	.align		4
.L_49:
        /*0088*/ 	.byte	0x04, 0x36
        /*008a*/ 	.short	(.L_51 - .L_50)
.L_50:
        /*008c*/ 	.word	0x00000008
.L_51:


//--------------------- .nv.callgraph             --------------------------
	.section	.nv.callgraph,"",@"SHT_CUDA_CALLGRAPH"
	.align	4
	.sectionentsize	8
	.align		4
        /*0000*/ 	.word	0x00000000
	.align		4
        /*0004*/ 	.word	0xffffffff
	.align		4
        /*0008*/ 	.word	index@(_Z23shortestPathsParallelV2PiS_)
	.align		4
        /*000c*/ 	.word	index@(vprintf)
	.align		4
        /*0010*/ 	.word	index@(_Z21shortestPathsParallelPiiS_)
	.align		4
        /*0014*/ 	.word	index@(free)
	.align		4
        /*0018*/ 	.word	index@(_Z21shortestPathsParallelPiiS_)
	.align		4
        /*001c*/ 	.word	index@(malloc)
	.align		4
        /*0020*/ 	.word	0x00000000
	.align		4
        /*0024*/ 	.word	0xfffffffe
	.align		4
        /*0028*/ 	.word	0x00000000
	.align		4
        /*002c*/ 	.word	0xfffffffd
	.align		4
        /*0030*/ 	.word	0x00000000
	.align		4
        /*0034*/ 	.word	0xfffffffc


//--------------------- .nv.constant4             --------------------------
	.section	.nv.constant4,"a",@progbits
	.align	8
	.align		8
.nv.constant4:
        /*0000*/ 	.dword	vprintf
	.align		8
        /*0008*/ 	.dword	$str
	.align		8
        /*0010*/ 	.dword	$str$1
	.align		8
        /*0018*/ 	.dword	malloc
	.align		8
        /*0020*/ 	.dword	free


//--------------------- .text._Z23shortestPathsParallelV2PiS_ --------------------------
	.section	.text._Z23shortestPathsParallelV2PiS_,"ax",@progbits
	.align	128
        .global         _Z23shortestPathsParallelV2PiS_
        .type           _Z23shortestPathsParallelV2PiS_,@function
        .size           _Z23shortestPathsParallelV2PiS_,(.L_x_66 - _Z23shortestPathsParallelV2PiS_)
        .other          _Z23shortestPathsParallelV2PiS_,@"STO_CUDA_ENTRY STV_DEFAULT"
_Z23shortestPathsParallelV2PiS_:
.text._Z23shortestPathsParallelV2PiS_:
[----:B------:R-:W0:Y:S01]  /*0000*/  LDC R1, c[0x0][0x37c] ;  /* 0x0000df00ff017b82 */ /* 0x000e220000000800 */
[----:B------:R-:W1:Y:S07]  /*0010*/  S2R R18, SR_TID.X ;  /* 0x0000000000127919 */ /* 0x000e6e0000002100 */
[----:B------:R-:W2:Y:S01]  /*0020*/  S2UR UR5, SR_CgaCtaId ;  /* 0x00000000000579c3 */ /* 0x000ea20000008800 */
[----:B------:R-:W3:Y:S01]  /*0030*/  LDCU UR6, c[0x0][0x2fc] ;  /* 0x00005f80ff0677ac */ /* 0x000ee20008000800 */
[----:B------:R-:W-:Y:S01]  /*0040*/  IMAD.MOV.U32 R0, RZ, RZ, 0x1 ;  /* 0x00000001ff007424 */ /* 0x000fe200078e00ff */
[----:B------:R-:W4:Y:S01]  /*0050*/  S2R R3, SR_CTAID.X ;  /* 0x0000000000037919 */ /* 0x000f220000002500 */
[----:B0-----:R-:W-:Y:S01]  /*0060*/  VIADD R1, R1, 0xfffffff8 ;  /* 0xfffffff801017836 */ /* 0x001fe20000000000 */
[----:B------:R-:W0:Y:S03]  /*0070*/  LDCU UR41, c[0x0][0x360] ;  /* 0x00006c00ff2977ac */ /* 0x000e260008000800 */
[----:B------:R-:W5:Y:S01]  /*0080*/  LDC.64 R4, c[0x0][0x380] ;  /* 0x0000e000ff047b82 */ /* 0x000f620000000a00 */
[----:B------:R-:W-:Y:S01]  /*0090*/  UMOV UR4, 0x400 ;  /* 0x0000040000047882 */ /* 0x000fe20000000000 */
[----:B------:R-:W3:Y:S01]  /*00a0*/  LDCU.64 UR36, c[0x0][0x358] ;  /* 0x00006b00ff2477ac */ /* 0x000ee20008000a00 */
[----:B--2---:R-:W-:-:S04]  /*00b0*/  ULEA UR4, UR5, UR4, 0x18 ;  /* 0x0000000405047291 */ /* 0x004fc8000f8ec0ff */
[----:B0-----:R-:W-:Y:S01]  /*00c0*/  ULEA UR38, UR41, UR4, 0x2 ;  /* 0x0000000429267291 */ /* 0x001fe2000f8e10ff */
[----:B-1----:R-:W-:-:S03]  /*00d0*/  ISETP.NE.AND P0, PT, R18, RZ, PT ;  /* 0x000000ff1200720c */ /* 0x002fc60003f05270 */
[----:B------:R-:W-:Y:S02]  /*00e0*/  ULEA UR39, UR41, UR38, 0x3 ;  /* 0x0000002629277291 */ /* 0x000fe4000f8e18ff */
[----:B----4-:R-:W-:-:S04]  /*00f0*/  IMAD R29, R3, UR41, R18 ;  /* 0x00000029031d7c24 */ /* 0x010fc8000f8e0212 */
[----:B-----5:R-:W-:-:S03]  /*0100*/  IMAD.WIDE.U32 R4, R29, 0x4, R4 ;  /* 0x000000041d047825 */ /* 0x020fc600078e0004 */
[----:B------:R0:W-:Y:S04]  /*0110*/  STS.U8 [R18+UR39], RZ ;  /* 0x000000ff12007988 */ /* 0x0001e80008000027 */
[----:B------:R0:W-:Y:S01]  /*0120*/  @!P0 STS.U8 [R3+UR39], R0 ;  /* 0x0000000003008988 */ /* 0x0001e20008000027 */
[----:B------:R-:W-:Y:S06]  /*0130*/  BAR.SYNC.DEFER_BLOCKING 0x0 ;  /* 0x0000000000007b1d */ /* 0x000fec0000010000 */
[----:B---3--:R-:W2:Y:S01]  /*0140*/  LDG.E R5, desc[UR36][R4.64] ;  /* 0x0000002404057981 */ /* 0x008ea2000c1e1900 */
[C---:B------:R-:W-:Y:S01]  /*0150*/  LEA R28, R18.reuse, UR4, 0x2 ;  /* 0x00000004121c7c11 */ /* 0x040fe2000f8e10ff */
[----:B------:R-:W1:Y:S01]  /*0160*/  LDC R17, c[0x0][0x360] ;  /* 0x0000d800ff117b82 */ /* 0x000e620000000800 */
[----:B------:R-:W3:Y:S01]  /*0170*/  LDCU UR5, c[0x0][0x2f8] ;  /* 0x00005f00ff0577ac */ /* 0x000ee20008000800 */
[----:B------:R-:W-:Y:S01]  /*0180*/  LEA R22, R18, UR38, 0x2 ;  /* 0x0000002612167c11 */ /* 0x000fe2000f8e10ff */
[----:B------:R-:W-:Y:S01]  /*0190*/  UIMAD UR40, UR41, -0x4, UR39 ;  /* 0xfffffffc292878a4 */ /* 0x000fe2000f8e0227 */
[----:B---3--:R-:W-:-:S05]  /*01a0*/  IADD3 R2, P0, PT, R1, UR5, RZ ;  /* 0x0000000501027c10 */ /* 0x008fca000ff1e0ff */
[----:B------:R-:W-:Y:S02]  /*01b0*/  IMAD.X R16, RZ, RZ, UR6, P0 ;  /* 0x00000006ff107e24 */ /* 0x000fe400080e06ff */
[----:B-1----:R-:W-:Y:S01]  /*01c0*/  IMAD R19, R17, 0x4, R22 ;  /* 0x0000000411137824 */ /* 0x002fe200078e0216 */
[----:B--2---:R0:W-:Y:S01]  /*01d0*/  STS [R28], R5 ;  /* 0x000000051c007388 */ /* 0x0041e20000000800 */
[----:B------:R-:W-:Y:S06]  /*01e0*/  BAR.SYNC.DEFER_BLOCKING 0x0 ;  /* 0x0000000000007b1d */ /* 0x000fec0000010000 */
.L_x_16:
[----:B------:R-:W-:Y:S01]  /*01f0*/  ISETP.NE.AND P0, PT, R18, RZ, PT ;  /* 0x000000ff1200720c */ /* 0x000fe20003f05270 */
[----:B------:R-:W-:-:S12]  /*0200*/  BSSY.RECONVERGENT B0, `(.L_x_0) ;  /* 0x000000c000007945 */ /* 0x000fd80003800200 */
[----:B012---:R-:W-:Y:S05]  /*0210*/  @P0 BRA `(.L_x_1) ;  /* 0x0000000000280947 */ /* 0x007fea0003800000 */
[----:B0-----:R-:W-:-:S07]  /*0220*/  IMAD.MOV.U32 R0, RZ, RZ, RZ ;  /* 0x000000ffff007224 */ /* 0x001fce00078e00ff */
.L_x_3:
[----:B------:R-:W0:Y:S02]  /*0230*/  LDS.U8 R3, [R0+UR39] ;  /* 0x0000002700037984 */ /* 0x000e240008000000 */
[----:B0-----:R-:W-:Y:S02]  /*0240*/  ISETP.NE.AND P0, PT, R3, RZ, PT ;  /* 0x000000ff0300720c */ /* 0x001fe40003f05270 */
[----:B------:R-:W-:-:S11]  /*0250*/  PRMT R3, RZ, 0x7610, R3 ;  /* 0x00007610ff037816 */ /* 0x000fd60000000003 */
[----:B------:R-:W-:Y:S05]  /*0260*/  @!P0 BRA `(.L_x_2) ;  /* 0x0000000000108947 */ /* 0x000fea0003800000 */
[----:B------:R-:W-:-:S05]  /*0270*/  VIADD R0, R0, 0x1 ;  /* 0x0000000100007836 */ /* 0x000fca0000000000 */
[----:B------:R-:W-:-:S13]  /*0280*/  ISETP.NE.AND P0, PT, R0, UR41, PT ;  /* 0x0000002900007c0c */ /* 0x000fda000bf05270 */
[----:B------:R-:W-:Y:S05]  /*0290*/  @P0 BRA `(.L_x_3) ;  /* 0xfffffffc00e40947 */ /* 0x000fea000383ffff */
[----:B------:R-:W-:-:S07]  /*02a0*/  IMAD.MOV.U32 R3, RZ, RZ, 0x1 ;  /* 0x00000001ff037424 */ /* 0x000fce00078e00ff */
.L_x_2:
[----:B------:R1:W-:Y:S02]  /*02b0*/  STS.U8 [R17+UR39], R3 ;  /* 0x0000000311007988 */ /* 0x0003e40008000027 */
.L_x_1:
[----:B------:R-:W-:Y:S05]  /*02c0*/  BSYNC.RECONVERGENT B0 ;  /* 0x0000000000007941 */ /* 0x000fea0003800200 */
.L_x_0:
[----:B------:R-:W-:Y:S06]  /*02d0*/  BAR.SYNC.DEFER_BLOCKING 0x0 ;  /* 0x0000000000007b1d */ /* 0x000fec0000010000 */
[----:B0-----:R-:W0:Y:S02]  /*02e0*/  LDS.U8 R0, [R17+UR39] ;  /* 0x0000002711007984 */ /* 0x001e240008000000 */
[----:B0-----:R-:W-:-:S13]  /*02f0*/  ISETP.NE.AND P0, PT, R0, RZ, PT ;  /* 0x000000ff0000720c */ /* 0x001fda0003f05270 */
[----:B------:R-:W-:Y:S05]  /*0300*/  @P0 BRA `(.L_x_4) ;  /* 0x00000004009c0947 */ /* 0x000fea0003800000 */
[----:B------:R-:W-:Y:S01]  /*0310*/  BAR.SYNC.DEFER_BLOCKING 0x0 ;  /* 0x0000000000007b1d */ /* 0x000fe20000010000 */
[----:B------:R-:W-:-:S05]  /*0320*/  UISETP.GE.U32.AND UP0, UPT, UR41, 0x2, UPT ;  /* 0x000000022900788c */ /* 0x000fca000bf06070 */
[----:B-1----:R-:W0:Y:S04]  /*0330*/  LDS R3, [R28] ;  /* 0x000000001c037984 */ /* 0x002e280000000800 */
[----:B0-----:R0:W-:Y:S04]  /*0340*/  STS [R22], R3 ;  /* 0x0000000316007388 */ /* 0x0011e80000000800 */
[----:B------:R0:W-:Y:S01]  /*0350*/  STS [R19], R18 ;  /* 0x0000001213007388 */ /* 0x0001e20000000800 */
[----:B------:R-:W-:Y:S06]  /*0360*/  BAR.SYNC.DEFER_BLOCKING 0x0 ;  /* 0x0000000000007b1d */ /* 0x000fec0000010000 */
[----:B------:R-:W-:Y:S05]  /*0370*/  BRA.U !UP0, `(.L_x_5) ;  /* 0x0000000108d87547 */ /* 0x000fea000b800000 */
[----:B------:R-:W-:-:S07]  /*0380*/  IMAD.MOV.U32 R0, RZ, RZ, 0x1 ;  /* 0x00000001ff007424 */ /* 0x000fce00078e00ff */
.L_x_11:
[----:B------:R-:W-:-:S04]  /*0390*/  IMAD.SHL.U32 R23, R0, 0x2, RZ ;  /* 0x0000000200177824 */ /* 0x000fc800078e00ff */
[----:B------:R-:W-:-:S05]  /*03a0*/  IMAD R5, R23, R18, RZ ;  /* 0x0000001217057224 */ /* 0x000fca00078e02ff */
[----:B------:R-:W-:-:S13]  /*03b0*/  ISETP.GE.U32.AND P0, PT, R5, UR41, PT ;  /* 0x0000002905007c0c */ /* 0x000fda000bf06070 */
[----:B-1----:R-:W-:Y:S05]  /*03c0*/  @P0 BRA `(.L_x_6) ;  /* 0x0000000000b00947 */ /* 0x002fea0003800000 */
[----:B------:R-:W-:Y:S01]  /*03d0*/  LEA R24, R5, UR38, 0x2 ;  /* 0x0000002605187c11 */ /* 0x000fe2000f8e10ff */
[----:B------:R-:W-:Y:S04]  /*03e0*/  BSSY.RECONVERGENT B0, `(.L_x_7) ;  /* 0x000001a000007945 */ /* 0x000fe80003800200 */
[--C-:B------:R-:W-:Y:S01]  /*03f0*/  IMAD R25, R17, 0x4, R24.reuse ;  /* 0x0000000411197824 */ /* 0x100fe200078e0218 */
[----:B------:R-:W-:Y:S01]  /*0400*/  LDS R10, [R24] ;  /* 0x00000000180a7984 */ /* 0x000fe20000000800 */
[C---:B0-----:R-:W-:Y:S02]  /*0410*/  IMAD R3, R0.reuse, 0x4, R24 ;  /* 0x0000000400037824 */ /* 0x041fe400078e0218 */
[----:B------:R-:W-:Y:S01]  /*0420*/  IMAD R4, R0, 0x4, R25 ;  /* 0x0000000400047824 */ /* 0x000fe200078e0219 */
[----:B------:R-:W0:Y:S01]  /*0430*/  LDS R6, [R25] ;  /* 0x0000000019067984 */ /* 0x000e220000000800 */
[----:B------:R-:W-:-:S03]  /*0440*/  IMAD.IADD R0, R5, 0x1, R0 ;  /* 0x0000000105007824 */ /* 0x000fc600078e0200 */
[----:B------:R-:W1:Y:S02]  /*0450*/  LDS R9, [R4] ;  /* 0x0000000004097984 */ /* 0x000e640000000800 */
[----:B------:R-:W-:Y:S02]  /*0460*/  ISETP.GE.U32.AND P1, PT, R0, UR41, PT ;  /* 0x0000002900007c0c */ /* 0x000fe4000bf26070 */
[----:B------:R-:W-:Y:S04]  /*0470*/  LDS R27, [R3] ;  /* 0x00000000031b7984 */ /* 0x000fe80000000800 */
[----:B0-----:R-:W0:Y:S04]  /*0480*/  LDS.U8 R7, [R6+UR39] ;  /* 0x0000002706077984 */ /* 0x001e280008000000 */
[----:B-1----:R-:W1:Y:S01]  /*0490*/  LDS.U8 R8, [R9+UR39] ;  /* 0x0000002709087984 */ /* 0x002e620008000000 */
[----:B------:R-:W-:Y:S01]  /*04a0*/  IMAD.MOV.U32 R26, RZ, RZ, R9 ;  /* 0x000000ffff1a7224 */ /* 0x000fe200078e0009 */
[----:B0-----:R-:W-:-:S02]  /*04b0*/  ISETP.NE.AND P5, PT, R7, RZ, PT ;  /* 0x000000ff0700720c */ /* 0x001fc40003fa5270 */
[----:B-1----:R-:W-:-:S04]  /*04c0*/  ISETP.NE.AND P3, PT, R8, RZ, PT ;  /* 0x000000ff0800720c */ /* 0x002fc80003f65270 */
[----:B------:R-:W-:-:S04]  /*04d0*/  ISETP.NE.AND P2, PT, R7, RZ, !P3 ;  /* 0x000000ff0700720c */ /* 0x000fc80005f45270 */
[----:B------:R-:W-:-:S09]  /*04e0*/  ISETP.NE.OR P4, PT, R7, RZ, P2 ;  /* 0x000000ff0700720c */ /* 0x000fd20001785670 */
[----:B------:R-:W-:Y:S02]  /*04f0*/  @!P2 ISETP.NE.AND P0, PT, R8, RZ, PT ;  /* 0x000000ff0800a20c */ /* 0x000fe40003f05270 */
[----:B------:R-:W-:-:S04]  /*0500*/  @!P2 VIMNMX R4, PT, PT, R27, R10, PT ;  /* 0x0000000a1b04a248 */ /* 0x000fc80003fe0100 */
[----:B------:R-:W-:Y:S01]  /*0510*/  @!P4 SEL R4, R10, R4, P0 ;  /* 0x000000040a04c207 */ /* 0x000fe20000000000 */
[----:B------:R-:W-:Y:S06]  /*0520*/  @!P3 BRA P5, `(.L_x_8) ;  /* 0x000000000014b947 */ /* 0x000fec0002800000 */
[----:B------:R-:W-:Y:S01]  /*0530*/  ISETP.NE.AND P0, PT, R8, RZ, PT ;  /* 0x000000ff0800720c */ /* 0x000fe20003f05270 */
[----:B------:R-:W-:-:S03]  /*0540*/  IMAD.MOV.U32 R26, RZ, RZ, R6 ;  /* 0x000000ffff1a7224 */ /* 0x000fc600078e0006 */
[----:B------:R-:W-:-:S13]  /*0550*/  ISETP.EQ.AND P0, PT, R7, RZ, P0 ;  /* 0x000000ff0700720c */ /* 0x000fda0000702270 */
[----:B------:R-:W-:-:S04]  /*0560*/  @!P0 ISETP.GT.AND P3, PT, R10, R27, PT ;  /* 0x0000001b0a00820c */ /* 0x000fc80003f64270 */
[----:B------:R-:W-:-:S09]  /*0570*/  @!P0 SEL R26, R9, R6, P3 ;  /* 0x00000006091a8207 */ /* 0x000fd20001800000 */
.L_x_8:
[----:B------:R-:W-:Y:S05]  /*0580*/  BSYNC.RECONVERGENT B0 ;  /* 0x0000000000007941 */ /* 0x000fea0003800200 */
.L_x_7:
[----:B------:R-:W-:Y:S01]  /*0590*/  BSSY.RECONVERGENT B6, `(.L_x_9) ;  /* 0x000000d000067945 */ /* 0x000fe20003800200 */
[----:B------:R-:W-:-:S03]  /*05a0*/  @!P2 IMAD.MOV.U32 R27, RZ, RZ, R4 ;  /* 0x000000ffff1ba224 */ /* 0x000fc600078e0004 */
[----:B------:R-:W-:Y:S05]  /*05b0*/  @!P1 BRA `(.L_x_10) ;  /* 0x0000000000289947 */ /* 0x000fea0003800000 */
[----:B------:R-:W-:Y:S01]  /*05c0*/  MOV R8, 0x0 ;  /* 0x0000000000087802 */ /* 0x000fe20000000f00 */
[----:B------:R0:W-:Y:S01]  /*05d0*/  STL [R1], R0 ;  /* 0x0000000001007387 */ /* 0x0001e20000100800 */
[----:B------:R-:W1:Y:S01]  /*05e0*/  LDCU.64 UR4, c[0x4][0x8] ;  /* 0x01000100ff0477ac */ /* 0x000e620008000a00 */
[----:B------:R-:W-:Y:S02]  /*05f0*/  IMAD.MOV.U32 R6, RZ, RZ, R2 ;  /* 0x000000ffff067224 */ /* 0x000fe400078e0002 */
[----:B------:R-:W-:Y:S01]  /*0600*/  IMAD.MOV.U32 R7, RZ, RZ, R16 ;  /* 0x000000ffff077224 */ /* 0x000fe200078e0010 */
[----:B------:R-:W2:Y:S01]  /*0610*/  LDC.64 R8, c[0x4][R8] ;  /* 0x0100000008087b82 */ /* 0x000ea20000000a00 */
[----:B-1----:R-:W-:Y:S02]  /*0620*/  IMAD.U32 R4, RZ, RZ, UR4 ;  /* 0x00000004ff047e24 */ /* 0x002fe4000f8e00ff */
[----:B0-----:R-:W-:-:S07]  /*0630*/  IMAD.U32 R5, RZ, RZ, UR5 ;  /* 0x00000005ff057e24 */ /* 0x001fce000f8e00ff */
[----:B------:R-:W-:-:S07]  /*0640*/  LEPC R20, `(.L_x_10) ;  /* 0x000000001014794e */ /* 0x000fce0000000000 */
[----:B--2---:R-:W-:Y:S05]  /*0650*/  CALL.ABS.NOINC R8 ;  /* 0x0000000008007343 */ /* 0x004fea0003c00000 */
.L_x_10:
[----:B------:R-:W-:Y:S05]  /*0660*/  BSYNC.RECONVERGENT B6 ;  /* 0x0000000000067941 */ /* 0x000fea0003800200 */
.L_x_9:
[----:B------:R1:W-:Y:S04]  /*0670*/  STS [R25], R26 ;  /* 0x0000001a19007388 */ /* 0x0003e80000000800 */
[----:B------:R1:W-:Y:S02]  /*0680*/  STS [R24], R27 ;  /* 0x0000001b18007388 */ /* 0x0003e40000000800 */
.L_x_6:
[----:B------:R-:W-:Y:S05]  /*0690*/  WARPSYNC.ALL ;  /* 0x0000000000007948 */ /* 0x000fea0003800000 */
[----:B------:R-:W-:Y:S01]  /*06a0*/  BAR.SYNC.DEFER_BLOCKING 0x0 ;  /* 0x0000000000007b1d */ /* 0x000fe20000010000 */
[----:B------:R-:W-:Y:S01]  /*06b0*/  ISETP.GE.U32.AND P0, PT, R23, UR41, PT ;  /* 0x0000002917007c0c */ /* 0x000fe2000bf06070 */
[----:B------:R-:W-:-:S12]  /*06c0*/  IMAD.MOV.U32 R0, RZ, RZ, R23 ;  /* 0x000000ffff007224 */ /* 0x000fd800078e0017 */
[----:B------:R-:W-:Y:S05]  /*06d0*/  @!P0 BRA `(.L_x_11) ;  /* 0xfffffffc002c8947 */ /* 0x000fea000383ffff */
.L_x_5:
[----:B------:R-:W-:Y:S01]  /*06e0*/  BAR.SYNC.DEFER_BLOCKING 0x0 ;  /* 0x0000000000007b1d */ /* 0x000fe20000010000 */
[----:B------:R-:W-:-:S13]  /*06f0*/  ISETP.NE.AND P0, PT, R18, RZ, PT ;  /* 0x000000ff1200720c */ /* 0x000fda0003f05270 */
[----:B------:R-:W-:Y:S05]  /*0700*/  @P0 BRA `(.L_x_12) ;  /* 0x00000000003c0947 */ /* 0x000fea0003800000 */
[----:B------:R-:W0:Y:S04]  /*0710*/  LDS R0, [UR40] ;  /* 0x00000028ff007984 */ /* 0x000e280008000800 */
[----:B0-----:R-:W0:Y:S02]  /*0720*/  LDS.U8 R3, [R0+UR39] ;  /* 0x0000002700037984 */ /* 0x001e240008000000 */
[----:B0-----:R-:W-:-:S13]  /*0730*/  ISETP.NE.AND P0, PT, R3, 0x1, PT ;  /* 0x000000010300780c */ /* 0x001fda0003f05270 */
[----:B------:R-:W-:Y:S05]  /*0740*/  @P0 BRA `(.L_x_13) ;  /* 0x0000000000240947 */ /* 0x000fea0003800000 */
[----:B------:R-:W-:Y:S01]  /*0750*/  MOV R8, 0x0 ;  /* 0x0000000000087802 */ /* 0x000fe20000000f00 */
[----:B------:R-:W0:Y:S01]  /*0760*/  LDCU.64 UR4, c[0x4][0x10] ;  /* 0x01000200ff0477ac */ /* 0x000e220008000a00 */
[----:B------:R-:W-:-:S04]  /*0770*/  CS2R R6, SRZ ;  /* 0x0000000000067805 */ /* 0x000fc8000001ff00 */
[----:B------:R-:W2:Y:S01]  /*0780*/  LDC.64 R8, c[0x4][R8] ;  /* 0x0100000008087b82 */ /* 0x000ea20000000a00 */
[----:B0-----:R-:W-:Y:S02]  /*0790*/  IMAD.U32 R4, RZ, RZ, UR4 ;  /* 0x00000004ff047e24 */ /* 0x001fe4000f8e00ff */
[----:B------:R-:W-:-:S07]  /*07a0*/  IMAD.U32 R5, RZ, RZ, UR5 ;  /* 0x00000005ff057e24 */ /* 0x000fce000f8e00ff */
[----:B------:R-:W-:-:S07]  /*07b0*/  LEPC R20, `(.L_x_14) ;  /* 0x000000001014794e */ /* 0x000fce0000000000 */
[----:B-12---:R-:W-:Y:S05]  /*07c0*/  CALL.ABS.NOINC R8 ;  /* 0x0000000008007343 */ /* 0x006fea0003c00000 */
.L_x_14:
[----:B------:R-:W0:Y:S02]  /*07d0*/  LDS R0, [UR40] ;  /* 0x00000028ff007984 */ /* 0x000e240008000800 */
.L_x_13:
[----:B------:R-:W-:-:S05]  /*07e0*/  IMAD.MOV.U32 R3, RZ, RZ, 0x1 ;  /* 0x00000001ff037424 */ /* 0x000fca00078e00ff */
[----:B0-----:R2:W-:Y:S02]  /*07f0*/  STS.U8 [R0+UR39], R3 ;  /* 0x0000000300007988 */ /* 0x0015e40008000027 */
.L_x_12:
[----:B------:R-:W-:Y:S05]  /*0800*/  WARPSYNC.ALL ;  /* 0x0000000000007948 */ /* 0x000fea0003800000 */
[----:B------:R-:W-:Y:S08]  /*0810*/  BAR.SYNC.DEFER_BLOCKING 0x0 ;  /* 0x0000000000007b1d */ /* 0x000ff00000010000 */
[----:B------:R-:W-:Y:S06]  /*0820*/  BAR.SYNC.DEFER_BLOCKING 0x0 ;  /* 0x0000000000007b1d */ /* 0x000fec0000010000 */
[----:B--2---:R-:W2:Y:S02]  /*0830*/  LDS.U8 R0, [R18+UR39] ;  /* 0x0000002712007984 */ /* 0x004ea40008000000 */
[----:B--2---:R-:W-:-:S13]  /*0840*/  ISETP.NE.AND P0, PT, R0, RZ, PT ;  /* 0x000000ff0000720c */ /* 0x004fda0003f05270 */
[----:B------:R-:W-:Y:S05]  /*0850*/  @P0 BRA `(.L_x_15) ;  /* 0x00000000003c0947 */ /* 0x000fea0003800000 */
[----:B0-----:R-:W0:Y:S01]  /*0860*/  LDS R3, [UR40] ;  /* 0x00000028ff037984 */ /* 0x001e220008000800 */
[----:B------:R-:W2:Y:S01]  /*0870*/  LDC.64 R4, c[0x0][0x380] ;  /* 0x0000e000ff047b82 */ /* 0x000ea20000000a00 */
[----:B0-----:R-:W-:-:S04]  /*0880*/  IMAD R7, R3, UR41, R18 ;  /* 0x0000002903077c24 */ /* 0x001fc8000f8e0212 */
[----:B--2---:R-:W-:-:S06]  /*0890*/  IMAD.WIDE R4, R7, 0x4, R4 ;  /* 0x0000000407047825 */ /* 0x004fcc00078e0204 */
[----:B------:R-:W2:Y:S01]  /*08a0*/  LDG.E R4, desc[UR36][R4.64] ;  /* 0x0000002404047981 */ /* 0x000ea2000c1e1900 */
[----:B------:R-:W-:Y:S01]  /*08b0*/  MOV R0, 0x400 ;  /* 0x0000040000007802 */ /* 0x000fe20000000f00 */
[----:B------:R-:W-:Y:S05]  /*08c0*/  WARPSYNC.ALL ;  /* 0x0000000000007948 */ /* 0x000fea0003800000 */
[----:B------:R-:W0:Y:S02]  /*08d0*/  S2R R7, SR_CgaCtaId ;  /* 0x0000000000077919 */ /* 0x000e240000008800 */
[----:B0-----:R-:W-:-:S05]  /*08e0*/  LEA R0, R7, R0, 0x18 ;  /* 0x0000000007007211 */ /* 0x001fca00078ec0ff */
[----:B------:R-:W-:Y:S02]  /*08f0*/  IMAD R0, R3, 0x4, R0 ;  /* 0x0000000403007824 */ /* 0x000fe400078e0200 */
[----:B------:R-:W-:Y:S04]  /*0900*/  LDS R3, [R28] ;  /* 0x000000001c037984 */ /* 0x000fe80000000800 */
[----:B------:R-:W2:Y:S02]  /*0910*/  LDS R0, [R0] ;  /* 0x0000000000007984 */ /* 0x000ea40000000800 */
[----:B--2---:R-:W-:-:S05]  /*0920*/  VIADDMNMX R3, R0, R4, R3, PT ;  /* 0x0000000400037246 */ /* 0x004fca0003800103 */
[----:B------:R2:W-:Y:S01]  /*0930*/  STS [R28], R3 ;  /* 0x000000031c007388 */ /* 0x0005e20000000800 */
[----:B------:R-:W-:Y:S06]  /*0940*/  BAR.SYNC.DEFER_BLOCKING 0x0 ;  /* 0x0000000000007b1d */ /* 0x000fec0000010000 */
.L_x_15:
[----:B------:R-:W-:Y:S05]  /*0950*/  WARPSYNC.ALL ;  /* 0x0000000000007948 */ /* 0x000fea0003800000 */
[----:B------:R-:W-:Y:S06]  /*0960*/  BAR.SYNC.DEFER_BLOCKING 0x0 ;  /* 0x0000000000007b1d */ /* 0x000fec0000010000 */
[----:B------:R-:W-:Y:S05]  /*0970*/  BRA `(.L_x_16) ;  /* 0xfffffff8001c7947 */ /* 0x000fea000383ffff */
.L_x_4:
[----:B------:R-:W0:Y:S01]  /*0980*/  LDS R5, [R28] ;  /* 0x000000001c057984 */ /* 0x000e220000000800 */
[----:B-1----:R-:W1:Y:S02]  /*0990*/  LDC.64 R2, c[0x0][0x388] ;  /* 0x0000e200ff027b82 */ /* 0x002e640000000a00 */
[----:B-1----:R-:W-:-:S05]  /*09a0*/  IMAD.WIDE.U32 R2, R29, 0x4, R2 ;  /* 0x000000041d027825 */ /* 0x002fca00078e0002 */
[----:B0-----:R-:W-:Y:S01]  /*09b0*/  STG.E desc[UR36][R2.64], R5 ;  /* 0x0000000502007986 */ /* 0x001fe2000c101924 */
[----:B------:R-:W-:Y:S05]  /*09c0*/  EXIT ;  /* 0x000000000000794d */ /* 0x000fea0003800000 */
.L_x_17:
[----:B------:R-:W-:-:S00]  /*09d0*/  BRA `(.L_x_17) ;  /* 0xfffffffc00fc7947 */ /* 0x000fc0000383ffff */
[----:B------:R-:W-:-:S00]  /*09e0*/  NOP ;  /* 0x0000000000007918 */ /* 0x000fc00000000000 */
        /* <DEDUP_REMOVED lines=9> */
.L_x_66:


//--------------------- .text._Z21shortestPathsParallelPiiS_ --------------------------
	.section	.text._Z21shortestPathsParallelPiiS_,"ax",@progbits
	.align	128
        .global         _Z21shortestPathsParallelPiiS_
        .type           _Z21shortestPathsParallelPiiS_,@function
        .size           _Z21shortestPathsParallelPiiS_,(.L_x_67 - _Z21shortestPathsParallelPiiS_)
        .other          _Z21shortestPathsParallelPiiS_,@"STO_CUDA_ENTRY STV_DEFAULT"
_Z21shortestPathsParallelPiiS_:
.text._Z21shortestPathsParallelPiiS_:
[----:B------:R-:W0:Y:S08]  /*0000*/  LDC R1, c[0x0][0x37c] ;  /* 0x0000df00ff017b82 */ /* 0x000e300000000800 */
[----:B------:R-:W1:Y:S01]  /*0010*/  LDC R16, c[0x0][0x388] ;  /* 0x0000e200ff107b82 */ /* 0x000e620000000800 */
[----:B------:R-:W-:Y:S01]  /*0020*/  MOV R0, 0x18 ;  /* 0x0000001800007802 */ /* 0x000fe20000000f00 */
[----:B------:R-:W2:Y:S06]  /*0030*/  LDCU UR4, c[0x0][0x388] ;  /* 0x00007100ff0477ac */ /* 0x000eac0008000800 */
[----:B------:R3:W4:Y:S01]  /*0040*/  LDC.64 R2, c[0x4][R0] ;  /* 0x0100000000027b82 */ /* 0x0007220000000a00 */
[----:B--2---:R-:W-:Y:S01]  /*0050*/  IMAD.U32 R4, RZ, RZ, UR4 ;  /* 0x00000004ff047e24 */ /* 0x004fe2000f8e00ff */
[----:B-1----:R-:W-:-:S05]  /*0060*/  SHF.R.S32.HI R16, RZ, 0x1f, R16 ;  /* 0x0000001fff107819 */ /* 0x002fca0000011410 */
[----:B0--3--:R-:W-:-:S07]  /*0070*/  IMAD.MOV.U32 R5, RZ, RZ, R16 ;  /* 0x000000ffff057224 */ /* 0x009fce00078e0010 */
[----:B------:R-:W-:-:S07]  /*0080*/  LEPC R20, `(.L_x_18) ;  /* 0x000000001014794e */ /* 0x000fce0000000000 */
[----:B----4-:R-:W-:Y:S05]  /*0090*/  CALL.ABS.NOINC R2 ;  /* 0x0000000002007343 */ /* 0x010fea0003c00000 */
.L_x_18:
[----:B------:R-:W0:Y:S01]  /*00a0*/  LDC R17, c[0x0][0x388] ;  /* 0x0000e200ff117b82 */ /* 0x000e220000000800 */
[----:B------:R-:W1:Y:S01]  /*00b0*/  S2R R23, SR_TID.X ;  /* 0x0000000000177919 */ /* 0x000e620000002100 */
[----:B------:R-:W-:Y:S02]  /*00c0*/  IMAD.MOV.U32 R22, RZ, RZ, R4 ;  /* 0x000000ffff167224 */ /* 0x000fe400078e0004 */
[----:B------:R-:W-:-:S04]  /*00d0*/  IMAD.MOV.U32 R2, RZ, RZ, R5 ;  /* 0x000000ffff027224 */ /* 0x000fc800078e0005 */
[----:B------:R-:W2:Y:S01]  /*00e0*/  LDC.64 R18, c[0x0][0x358] ;  /* 0x0000d600ff127b82 */ /* 0x000ea20000000a00 */
[----:B0-----:R-:W-:-:S04]  /*00f0*/  ISETP.GE.AND P0, PT, R17, 0x1, PT ;  /* 0x000000011100780c */ /* 0x001fc80003f06270 */
[----:B------:R-:W-:-:S09]  /*0100*/  P2R R0, PR, RZ, 0x1 ;  /* 0x00000001ff007803 */ /* 0x000fd20000000000 */
[----:B-12---:R-:W-:Y:S05]  /*0110*/  @!P0 BRA `(.L_x_19) ;  /* 0x0000000800008947 */ /* 0x006fea0003800000 */
[C---:B------:R-:W-:Y:S01]  /*0120*/  VIADD R0, R17.reuse, 0xffffffff ;  /* 0xffffffff11007836 */ /* 0x040fe20000000000 */
[----:B------:R-:W-:Y:S01]  /*0130*/  LOP3.LUT R6, R17, 0xf, RZ, 0xc0, !PT ;  /* 0x0000000f11067812 */ /* 0x000fe200078ec0ff */
[----:B------:R-:W-:-:S03]  /*0140*/  IMAD.MOV.U32 R3, RZ, RZ, RZ ;  /* 0x000000ffff037224 */ /* 0x000fc600078e00ff */
[----:B------:R-:W-:Y:S02]  /*0150*/  ISETP.GE.U32.AND P0, PT, R0, 0xf, PT ;  /* 0x0000000f0000780c */ /* 0x000fe40003f06070 */
[----:B------:R-:W-:-:S11]  /*0160*/  ISETP.NE.AND P1, PT, R6, RZ, PT ;  /* 0x000000ff0600720c */ /* 0x000fd60003f25270 */
[----:B------:R-:W-:Y:S05]  /*0170*/  @!P0 BRA `(.L_x_20) ;  /* 0x0000000000e48947 */ /* 0x000fea0003800000 */
[----:B------:R-:W-:Y:S01]  /*0180*/  BSSY.RECONVERGENT B0, `(.L_x_20) ;  /* 0x0000038000007945 */ /* 0x000fe20003800200 */
[----:B------:R-:W-:Y:S01]  /*0190*/  LOP3.LUT R3, R17, 0x7ffffff0, RZ, 0xc0, !PT ;  /* 0x7ffffff011037812 */ /* 0x000fe200078ec0ff */
[----:B------:R-:W-:-:S07]  /*01a0*/  IMAD.MOV.U32 R0, RZ, RZ, RZ ;  /* 0x000000ffff007224 */ /* 0x000fce00078e00ff */
.L_x_21:
[C---:B0-----:R-:W-:Y:S01]  /*01b0*/  IADD3 R4, P0, PT, R0.reuse, R22, RZ ;  /* 0x0000001600047210 */ /* 0x041fe20007f1e0ff */
[----:B------:R-:W-:Y:S01]  /*01c0*/  VIADD R0, R0, 0x10 ;  /* 0x0000001000007836 */ /* 0x000fe20000000000 */
[C---:B------:R-:W-:Y:S02]  /*01d0*/  R2UR UR4, R18.reuse ;  /* 0x00000000120472ca */ /* 0x040fe400000e0000 */
[C---:B------:R-:W-:Y:S01]  /*01e0*/  R2UR UR5, R19.reuse ;  /* 0x00000000130572ca */ /* 0x040fe200000e0000 */
[----:B------:R-:W-:Y:S01]  /*01f0*/  IMAD.X R5, RZ, RZ, R2, P0 ;  /* 0x000000ffff057224 */ /* 0x000fe200000e0602 */
[C---:B------:R-:W-:Y:S02]  /*0200*/  R2UR UR6, R18.reuse ;  /* 0x00000000120672ca */ /* 0x040fe400000e0000 */
[----:B------:R-:W-:Y:S02]  /*0210*/  R2UR UR7, R19 ;  /* 0x00000000130772ca */ /* 0x000fe400000e0000 */
[----:B------:R-:W-:-:S02]  /*0220*/  R2UR UR8, R18 ;  /* 0x00000000120872ca */ /* 0x000fc400000e0000 */
[C---:B------:R-:W-:Y:S02]  /*0230*/  R2UR UR9, R19.reuse ;  /* 0x00000000130972ca */ /* 0x040fe400000e0000 */
[C---:B------:R-:W-:Y:S02]  /*0240*/  R2UR UR10, R18.reuse ;  /* 0x00000000120a72ca */ /* 0x040fe400000e0000 */
[C---:B------:R-:W-:Y:S01]  /*0250*/  R2UR UR11, R19.reuse ;  /* 0x00000000130b72ca */ /* 0x040fe200000e0000 */
[----:B------:R0:W-:Y:S01]  /*0260*/  ST.E.U8 desc[UR4][R4.64], RZ ;  /* 0x000000ff04007985 */ /* 0x0001e2000c101104 */
[C---:B------:R-:W-:Y:S02]  /*0270*/  R2UR UR12, R18.reuse ;  /* 0x00000000120c72ca */ /* 0x040fe400000e0000 */
[----:B------:R-:W-:Y:S01]  /*0280*/  R2UR UR13, R19 ;  /* 0x00000000130d72ca */ /* 0x000fe200000e0000 */
[----:B------:R0:W-:Y:S01]  /*0290*/  ST.E.U8 desc[UR6][R4.64+0x1], RZ ;  /* 0x000001ff04007985 */ /* 0x0001e2000c101106 */
[----:B------:R-:W-:-:S02]  /*02a0*/  R2UR UR14, R18 ;  /* 0x00000000120e72ca */ /* 0x000fc400000e0000 */
[C---:B------:R-:W-:Y:S01]  /*02b0*/  R2UR UR15, R19.reuse ;  /* 0x00000000130f72ca */ /* 0x040fe200000e0000 */
[----:B------:R0:W-:Y:S01]  /*02c0*/  ST.E.U8 desc[UR8][R4.64+0x2], RZ ;  /* 0x000002ff04007985 */ /* 0x0001e2000c101108 */
        /* <DEDUP_REMOVED lines=27> */
[----:B------:R-:W-:Y:S02]  /*0480*/  R2UR UR34, R18 ;  /* 0x00000000122272ca */ /* 0x000fe400000e0000 */
[----:B------:R-:W-:Y:S01]  /*0490*/  R2UR UR35, R19 ;  /* 0x00000000132372ca */ /* 0x000fe200000e0000 */
[----:B------:R0:W-:Y:S01]  /*04a0*/  ST.E.U8 desc[UR28][R4.64+0xc], RZ ;  /* 0x00000cff04007985 */ /* 0x0001e2000c10111c */
[----:B------:R-:W-:-:S03]  /*04b0*/  ISETP.NE.AND P0, PT, R0, R3, PT ;  /* 0x000000030000720c */ /* 0x000fc60003f05270 */
[----:B------:R0:W-:Y:S04]  /*04c0*/  ST.E.U8 desc[UR30][R4.64+0xd], RZ ;  /* 0x00000dff04007985 */ /* 0x0001e8000c10111e */
[----:B------:R0:W-:Y:S04]  /*04d0*/  ST.E.U8 desc[UR32][R4.64+0xe], RZ ;  /* 0x00000eff04007985 */ /* 0x0001e8000c101120 */
[----:B------:R0:W-:Y:S02]  /*04e0*/  ST.E.U8 desc[UR34][R4.64+0xf], RZ ;  /* 0x00000fff04007985 */ /* 0x0001e4000c101122 */
[----:B------:R-:W-:Y:S05]  /*04f0*/  @P0 BRA `(.L_x_21) ;  /* 0xfffffffc002c0947 */ /* 0x000fea000383ffff */
[----:B------:R-:W-:Y:S05]  /*0500*/  BSYNC.RECONVERGENT B0 ;  /* 0x0000000000007941 */ /* 0x000fea0003800200 */
.L_x_20:
[----:B------:R-:W-:Y:S04]  /*0510*/  BSSY.RECONVERGENT B0, `(.L_x_19) ;  /* 0x0000040000007945 */ /* 0x000fe80003800200 */
[----:B------:R-:W-:Y:S05]  /*0520*/  @!P1 BRA `(.L_x_22) ;  /* 0x0000000000f89947 */ /* 0x000fea0003800000 */
[----:B------:R-:W-:Y:S02]  /*0530*/  ISETP.GE.U32.AND P0, PT, R6, 0x8, PT ;  /* 0x000000080600780c */ /* 0x000fe40003f06070 */
[----:B------:R-:W-:-:S04]  /*0540*/  LOP3.LUT R7, R17, 0x7, RZ, 0xc0, !PT ;  /* 0x0000000711077812 */ /* 0x000fc800078ec0ff */
[----:B------:R-:W-:-:S07]  /*0550*/  ISETP.NE.AND P1, PT, R7, RZ, PT ;  /* 0x000000ff0700720c */ /* 0x000fce0003f25270 */
[----:B------:R-:W-:Y:S06]  /*0560*/  @!P0 BRA `(.L_x_23) ;  /* 0x00000000006c8947 */ /* 0x000fec0003800000 */
[C---:B------:R-:W-:Y:S02]  /*0570*/  R2UR UR4, R18.reuse ;  /* 0x00000000120472ca */ /* 0x040fe400000e0000 */
[C---:B------:R-:W-:Y:S02]  /*0580*/  R2UR UR5, R19.reuse ;  /* 0x00000000130572ca */ /* 0x040fe400000e0000 */
[C---:B------:R-:W-:Y:S02]  /*0590*/  R2UR UR6, R18.reuse ;  /* 0x00000000120672ca */ /* 0x040fe400000e0000 */
[C---:B------:R-:W-:Y:S02]  /*05a0*/  R2UR UR7, R19.reuse ;  /* 0x00000000130772ca */ /* 0x040fe400000e0000 */
[----:B------:R-:W-:Y:S02]  /*05b0*/  R2UR UR8, R18 ;  /* 0x00000000120872ca */ /* 0x000fe400000e0000 */
[----:B------:R-:W-:-:S02]  /*05c0*/  R2UR UR9, R19 ;  /* 0x00000000130972ca */ /* 0x000fc400000e0000 */
        /* <DEDUP_REMOVED lines=8> */
[----:B------:R-:W-:Y:S02]  /*0650*/  R2UR UR18, R18 ;  /* 0x00000000121272ca */ /* 0x000fe400000e0000 */
[----:B------:R-:W-:Y:S02]  /*0660*/  R2UR UR19, R19 ;  /* 0x00000000131372ca */ /* 0x000fe400000e0000 */
[C---:B0-----:R-:W-:Y:S01]  /*0670*/  IADD3 R4, P0, PT, R3.reuse, R22, RZ ;  /* 0x0000001603047210 */ /* 0x041fe20007f1e0ff */
[----:B------:R-:W-:-:S04]  /*0680*/  VIADD R3, R3, 0x8 ;  /* 0x0000000803037836 */ /* 0x000fc80000000000 */
[----:B------:R-:W-:-:S05]  /*0690*/  IMAD.X R5, RZ, RZ, R2, P0 ;  /* 0x000000ffff057224 */ /* 0x000fca00000e0602 */
[----:B------:R1:W-:Y:S04]  /*06a0*/  ST.E.U8 desc[UR4][R4.64], RZ ;  /* 0x000000ff04007985 */ /* 0x0003e8000c101104 */
[----:B------:R1:W-:Y:S04]  /*06b0*/  ST.E.U8 desc[UR6][R4.64+0x1], RZ ;  /* 0x000001ff04007985 */ /* 0x0003e8000c101106 */
[----:B------:R1:W-:Y:S04]  /*06c0*/  ST.E.U8 desc[UR8][R4.64+0x2], RZ ;  /* 0x000002ff04007985 */ /* 0x0003e8000c101108 */
[----:B------:R1:W-:Y:S04]  /*06d0*/  ST.E.U8 desc[UR10][R4.64+0x3], RZ ;  /* 0x000003ff04007985 */ /* 0x0003e8000c10110a */
[----:B------:R1:W-:Y:S04]  /*06e0*/  ST.E.U8 desc[UR12][R4.64+0x4], RZ ;  /* 0x000004ff04007985 */ /* 0x0003e8000c10110c */
[----:B------:R1:W-:Y:S04]  /*06f0*/  ST.E.U8 desc[UR14][R4.64+0x5], RZ ;  /* 0x000005ff04007985 */ /* 0x0003e8000c10110e */
[----:B------:R1:W-:Y:S04]  /*0700*/  ST.E.U8 desc[UR16][R4.64+0x6], RZ ;  /* 0x000006ff04007985 */ /* 0x0003e8000c101110 */
[----:B------:R1:W-:Y:S02]  /*0710*/  ST.E.U8 desc[UR18][R4.64+0x7], RZ ;  /* 0x000007ff04007985 */ /* 0x0003e4000c101112 */
.L_x_23:
        /* <DEDUP_REMOVED lines=11> */
[----:B------:R-:W-:Y:S02]  /*07d0*/  R2UR UR10, R18 ;  /* 0x00000000120a72ca */ /* 0x000fe400000e0000 */
[----:B------:R-:W-:Y:S02]  /*07e0*/  R2UR UR11, R19 ;  /* 0x00000000130b72ca */ /* 0x000fe400000e0000 */
[C---:B01----:R-:W-:Y:S01]  /*07f0*/  IADD3 R4, P0, PT, R3.reuse, R22, RZ ;  /* 0x0000001603047210 */ /* 0x043fe20007f1e0ff */
[----:B------:R-:W-:-:S04]  /*0800*/  VIADD R3, R3, 0x4 ;  /* 0x0000000403037836 */ /* 0x000fc80000000000 */
[----:B------:R-:W-:-:S05]  /*0810*/  IMAD.X R5, RZ, RZ, R2, P0 ;  /* 0x000000ffff057224 */ /* 0x000fca00000e0602 */
[----:B------:R2:W-:Y:S04]  /*0820*/  ST.E.U8 desc[UR4][R4.64], RZ ;  /* 0x000000ff04007985 */ /* 0x0005e8000c101104 */
[----:B------:R2:W-:Y:S04]  /*0830*/  ST.E.U8 desc[UR6][R4.64+0x1], RZ ;  /* 0x000001ff04007985 */ /* 0x0005e8000c101106 */
[----:B------:R2:W-:Y:S04]  /*0840*/  ST.E.U8 desc[UR8][R4.64+0x2], RZ ;  /* 0x000002ff04007985 */ /* 0x0005e8000c101108 */
[----:B------:R2:W-:Y:S02]  /*0850*/  ST.E.U8 desc[UR10][R4.64+0x3], RZ ;  /* 0x000003ff04007985 */ /* 0x0005e4000c10110a */
.L_x_24:
[----:B------:R-:W-:Y:S05]  /*0860*/  @!P1 BRA `(.L_x_22) ;  /* 0x0000000000289947 */ /* 0x000fea0003800000 */
[----:B------:R-:W-:-:S07]  /*0870*/  IMAD.MOV.U32 R7, RZ, RZ, RZ ;  /* 0x000000ffff077224 */ /* 0x000fce00078e00ff */
.L_x_25:
[----:B0123--:R-:W-:Y:S01]  /*0880*/  IADD3 R4, P0, PT, R3, R22, RZ ;  /* 0x0000001603047210 */ /* 0x00ffe20007f1e0ff */
[----:B------:R-:W-:Y:S01]  /*0890*/  VIADD R7, R7, 0x1 ;  /* 0x0000000107077836 */ /* 0x000fe20000000000 */
[----:B------:R-:W-:Y:S01]  /*08a0*/  R2UR UR4, R18 ;  /* 0x00000000120472ca */ /* 0x000fe200000e0000 */
[----:B------:R-:W-:Y:S01]  /*08b0*/  VIADD R3, R3, 0x1 ;  /* 0x0000000103037836 */ /* 0x000fe20000000000 */
[----:B------:R-:W-:Y:S01]  /*08c0*/  R2UR UR5, R19 ;  /* 0x00000000130572ca */ /* 0x000fe200000e0000 */
[----:B------:R-:W-:Y:S01]  /*08d0*/  IMAD.X R5, RZ, RZ, R2, P0 ;  /* 0x000000ffff057224 */ /* 0x000fe200000e0602 */
[----:B------:R-:W-:-:S11]  /*08e0*/  ISETP.NE.AND P0, PT, R7, R0, PT ;  /* 0x000000000700720c */ /* 0x000fd60003f05270 */
[----:B------:R3:W-:Y:S02]  /*08f0*/  ST.E.U8 desc[UR4][R4.64], RZ ;  /* 0x000000ff04007985 */ /* 0x0007e4000c101104 */
[----:B------:R-:W-:Y:S05]  /*0900*/  @P0 BRA `(.L_x_25) ;  /* 0xfffffffc00dc0947 */ /* 0x000fea000383ffff */
.L_x_22:
[----:B------:R-:W-:Y:S05]  /*0910*/  BSYNC.RECONVERGENT B0 ;  /* 0x0000000000007941 */ /* 0x000fea0003800200 */
.L_x_19:
[----:B------:R-:W-:Y:S01]  /*0920*/  R2UR UR4, R18 ;  /* 0x00000000120472ca */ /* 0x000fe200000e0000 */
[----:B------:R-:W-:Y:S01]  /*0930*/  IMAD.MOV.U32 R3, RZ, RZ, 0x1 ;  /* 0x00000001ff037424 */ /* 0x000fe200078e00ff */
[----:B------:R-:W-:Y:S01]  /*0940*/  R2UR UR5, R19 ;  /* 0x00000000130572ca */ /* 0x000fe200000e0000 */
[----:B0123--:R-:W-:Y:S01]  /*0950*/  IMAD.SHL.U32 R4, R17, 0x4, RZ ;  /* 0x0000000411047824 */ /* 0x00ffe200078e00ff */
[----:B------:R-:W-:Y:S02]  /*0960*/  IADD3 R6, P0, PT, R23, R22, RZ ;  /* 0x0000001617067210 */ /* 0x000fe40007f1e0ff */
[----:B------:R-:W-:Y:S02]  /*0970*/  MOV R0, 0x18 ;  /* 0x0000001800007802 */ /* 0x000fe40000000f00 */
[----:B------:R-:W-:Y:S01]  /*0980*/  SHF.L.U64.HI R5, R17, 0x2, R16 ;  /* 0x0000000211057819 */ /* 0x000fe20000010210 */
[----:B------:R-:W-:Y:S01]  /*0990*/  IMAD.X R7, RZ, RZ, R2, P0 ;  /* 0x000000ffff077224 */ /* 0x000fe200000e0602 */
[----:B------:R0:W1:Y:S05]  /*09a0*/  LDC.64 R8, c[0x4][R0] ;  /* 0x0100000000087b82 */ /* 0x00006a0000000a00 */
[----:B------:R0:W-:Y:S02]  /*09b0*/  ST.E.U8 desc[UR4][R6.64], R3 ;  /* 0x0000000306007985 */ /* 0x0001e4000c101104 */
[----:B------:R-:W-:-:S07]  /*09c0*/  LEPC R20, `(.L_x_26) ;  /* 0x000000001014794e */ /* 0x000fce0000000000 */
[----:B01----:R-:W-:Y:S05]  /*09d0*/  CALL.ABS.NOINC R8 ;  /* 0x0000000008007343 */ /* 0x003fea0003c00000 */
.L_x_26:
[----:B------:R-:W-:Y:S01]  /*09e0*/  ISETP.GE.AND P6, PT, R17, 0x1, PT ;  /* 0x000000011100780c */ /* 0x000fe20003fc6270 */
[----:B------:R-:W-:Y:S02]  /*09f0*/  IMAD.MOV.U32 R16, RZ, RZ, R4 ;  /* 0x000000ffff107224 */ /* 0x000fe400078e0004 */
[----:B------:R-:W-:-:S10]  /*0a00*/  IMAD.MOV.U32 R17, RZ, RZ, R5 ;  /* 0x000000ffff117224 */ /* 0x000fd400078e0005 */
[----:B------:R-:W-:Y:S05]  /*0a10*/  @!P6 BRA `(.L_x_27) ;  /* 0x0000002c0090e947 */ /* 0x000fea0003800000 */
[----:B------:R-:W0:Y:S01]  /*0a20*/  LDC R6, c[0x0][0x388] ;  /* 0x0000e200ff067b82 */ /* 0x000e220000000800 */
[----:B------:R-:W-:Y:S02]  /*0a30*/  IMAD.MOV.U32 R5, RZ, RZ, RZ ;  /* 0x000000ffff057224 */ /* 0x000fe400078e00ff */
[C---:B0-----:R-:W-:Y:S01]  /*0a40*/  VIADD R0, R6.reuse, 0xffffffff ;  /* 0xffffffff06007836 */ /* 0x041fe20000000000 */
[----:B------:R-:W-:Y:S01]  /*0a50*/  LOP3.LUT R3, R6, 0xf, RZ, 0xc0, !PT ;  /* 0x0000000f06037812 */ /* 0x000fe200078ec0ff */
[----:B------:R-:W-:-:S03]  /*0a60*/  IMAD R4, R23, R6, RZ ;  /* 0x0000000617047224 */ /* 0x000fc600078e02ff */
[----:B------:R-:W-:Y:S02]  /*0a70*/  ISETP.GE.U32.AND P0, PT, R0, 0xf, PT ;  /* 0x0000000f0000780c */ /* 0x000fe40003f06070 */
[----:B------:R-:W-:-:S11]  /*0a80*/  ISETP.NE.AND P1, PT, R3, RZ, PT ;  /* 0x000000ff0300720c */ /* 0x000fd60003f25270 */
[----:B------:R-:W-:Y:S05]  /*0a90*/  @!P0 BRA `(.L_x_28) ;  /* 0x0000000000bc8947 */ /* 0x000fea0003800000 */
[----:B------:R-:W-:Y:S01]  /*0aa0*/  BSSY.RECONVERGENT B0, `(.L_x_28) ;  /* 0x000002e000007945 */ /* 0x000fe20003800200 */
[----:B------:R-:W-:Y:S01]  /*0ab0*/  LOP3.LUT R5, R6, 0x7ffffff0, RZ, 0xc0, !PT ;  /* 0x7ffffff006057812 */ /* 0x000fe200078ec0ff */
[----:B------:R-:W-:-:S07]  /*0ac0*/  IMAD.MOV.U32 R7, RZ, RZ, RZ ;  /* 0x000000ffff077224 */ /* 0x000fce00078e00ff */
.L_x_29:
[----:B0-----:R-:W0:Y:S01]  /*0ad0*/  LDC.64 R10, c[0x0][0x380] ;  /* 0x0000e000ff0a7b82 */ /* 0x001e220000000a00 */
[----:B------:R-:W-:Y:S01]  /*0ae0*/  R2UR UR4, R18 ;  /* 0x00000000120472ca */ /* 0x000fe200000e0000 */
[----:B------:R-:W-:Y:S01]  /*0af0*/  IMAD.IADD R9, R4, 0x1, R7 ;  /* 0x0000000104097824 */ /* 0x000fe200078e0207 */
[----:B------:R-:W-:-:S03]  /*0b00*/  R2UR UR5, R19 ;  /* 0x00000000130572ca */ /* 0x000fc600000e0000 */
[----:B0-----:R-:W-:-:S10]  /*0b10*/  IMAD.WIDE.U32 R10, R9, 0x4, R10 ;  /* 0x00000004090a7825 */ /* 0x001fd400078e000a */
[----:B------:R-:W2:Y:S01]  /*0b20*/  LDG.E R13, desc[UR4][R10.64] ;  /* 0x000000040a0d7981 */ /* 0x000ea2000c1e1900 */
[----:B------:R-:W-:Y:S01]  /*0b30*/  R2UR UR6, R18 ;  /* 0x00000000120672ca */ /* 0x000fe200000e0000 */
[----:B------:R-:W-:Y:S01]  /*0b40*/  IMAD.WIDE.U32 R8, R7, 0x4, R16 ;  /* 0x0000000407087825 */ /* 0x000fe200078e0010 */
[----:B------:R-:W-:-:S04]  /*0b50*/  R2UR UR7, R19 ;  /* 0x00000000130772ca */ /* 0x000fc800000e0000 */
[----:B--2---:R0:W-:Y:S09]  /*0b60*/  ST.E desc[UR4][R8.64], R13 ;  /* 0x0000000d08007985 */ /* 0x0041f2000c101904 */
[----:B------:R-:W2:Y:S04]  /*0b70*/  LDG.E R15, desc[UR6][R10.64+0x4] ;  /* 0x000004060a0f7981 */ /* 0x000ea8000c1e1900 */
[----:B--2---:R1:W-:Y:S04]  /*0b80*/  ST.E desc[UR4][R8.64+0x4], R15 ;  /* 0x0000040f08007985 */ /* 0x0043e8000c101904 */
[----:B------:R-:W2:Y:S04]  /*0b90*/  LDG.E R21, desc[UR6][R10.64+0x8] ;  /* 0x000008060a157981 */ /* 0x000ea8000c1e1900 */
[----:B--2---:R2:W-:Y:S04]  /*0ba0*/  ST.E desc[UR4][R8.64+0x8], R21 ;  /* 0x0000081508007985 */ /* 0x0045e8000c101904 */
[----:B------:R-:W3:Y:S04]  /*0bb0*/  LDG.E R25, desc[UR6][R10.64+0xc] ;  /* 0x00000c060a197981 */ /* 0x000ee8000c1e1900 */
[----:B---3--:R3:W-:Y:S04]  /*0bc0*/  ST.E desc[UR4][R8.64+0xc], R25 ;  /* 0x00000c1908007985 */ /* 0x0087e8000c101904 */
[----:B0-----:R-:W4:Y:S04]  /*0bd0*/  LDG.E R13, desc[UR6][R10.64+0x10] ;  /* 0x000010060a0d7981 */ /* 0x001f28000c1e1900 */
[----:B----4-:R0:W-:Y:S04]  /*0be0*/  ST.E desc[UR4][R8.64+0x10], R13 ;  /* 0x0000100d08007985 */ /* 0x0101e8000c101904 */
[----:B-1----:R-:W4:Y:S04]  /*0bf0*/  LDG.E R15, desc[UR6][R10.64+0x14] ;  /* 0x000014060a0f7981 */ /* 0x002f28000c1e1900 */
[----:B----4-:R1:W-:Y:S04]  /*0c00*/  ST.E desc[UR4][R8.64+0x14], R15 ;  /* 0x0000140f08007985 */ /* 0x0103e8000c101904 */
[----:B--2---:R-:W2:Y:S04]  /*0c10*/  LDG.E R21, desc[UR6][R10.64+0x18] ;  /* 0x000018060a157981 */ /* 0x004ea8000c1e1900 */
[----:B--2---:R2:W-:Y:S04]  /*0c20*/  ST.E desc[UR4][R8.64+0x18], R21 ;  /* 0x0000181508007985 */ /* 0x0045e8000c101904 */
[----:B---3--:R-:W3:Y:S04]  /*0c30*/  LDG.E R25, desc[UR6][R10.64+0x1c] ;  /* 0x00001c060a197981 */ /* 0x008ee8000c1e1900 */
        /* <DEDUP_REMOVED lines=13> */
[----:B--2---:R-:W2:Y:S01]  /*0d10*/  LDG.E R21, desc[UR6][R10.64+0x38] ;  /* 0x000038060a157981 */ /* 0x004ea2000c1e1900 */
[----:B------:R-:W-:-:S05]  /*0d20*/  VIADD R7, R7, 0x10 ;  /* 0x0000001007077836 */ /* 0x000fca0000000000 */
[----:B------:R-:W-:Y:S01]  /*0d30*/  ISETP.NE.AND P0, PT, R7, R5, PT ;  /* 0x000000050700720c */ /* 0x000fe20003f05270 */
[----:B--2---:R0:W-:Y:S04]  /*0d40*/  ST.E desc[UR4][R8.64+0x38], R21 ;  /* 0x0000381508007985 */ /* 0x0041e8000c101904 */
[----:B---3--:R-:W2:Y:S04]  /*0d50*/  LDG.E R25, desc[UR6][R10.64+0x3c] ;  /* 0x00003c060a197981 */ /* 0x008ea8000c1e1900 */
[----:B--2---:R0:W-:Y:S04]  /*0d60*/  ST.E desc[UR4][R8.64+0x3c], R25 ;  /* 0x00003c1908007985 */ /* 0x0041e8000c101904 */
[----:B------:R-:W-:Y:S05]  /*0d70*/  @P0 BRA `(.L_x_29) ;  /* 0xfffffffc00540947 */ /* 0x000fea000383ffff */
[----:B------:R-:W-:Y:S05]  /*0d80*/  BSYNC.RECONVERGENT B0 ;  /* 0x0000000000007941 */ /* 0x000fea0003800200 */
.L_x_28:
[----:B------:R-:W-:Y:S05]  /*0d90*/  @!P1 BRA `(.L_x_30) ;  /* 0x0000000400549947 */ /* 0x000fea0003800000 */
[----:B------:R-:W-:Y:S02]  /*0da0*/  ISETP.GE.U32.AND P0, PT, R3, 0x8, PT ;  /* 0x000000080300780c */ /* 0x000fe40003f06070 */
[----:B------:R-:W-:-:S04]  /*0db0*/  LOP3.LUT R14, R6, 0x7, RZ, 0xc0, !PT ;  /* 0x00000007060e7812 */ /* 0x000fc800078ec0ff */
[----:B------:R-:W-:-:S07]  /*0dc0*/  ISETP.NE.AND P1, PT, R14, RZ, PT ;  /* 0x000000ff0e00720c */ /* 0x000fce0003f25270 */
[----:B------:R-:W-:Y:S06]  /*0dd0*/  @!P0 BRA `(.L_x_31) ;  /* 0x0000000000888947 */ /* 0x000fec0003800000 */
[----:B0-----:R-:W0:Y:S01]  /*0de0*/  LDC.64 R12, c[0x0][0x380] ;  /* 0x0000e000ff0c7b82 */ /* 0x001e220000000a00 */
[----:B------:R-:W-:Y:S01]  /*0df0*/  R2UR UR4, R18 ;  /* 0x00000000120472ca */ /* 0x000fe200000e0000 */
[----:B------:R-:W-:Y:S01]  /*0e00*/  IMAD.IADD R7, R4, 0x1, R5 ;  /* 0x0000000104077824 */ /* 0x000fe200078e0205 */
[----:B------:R-:W-:-:S03]  /*0e10*/  R2UR UR5, R19 ;  /* 0x00000000130572ca */ /* 0x000fc600000e0000 */
[----:B0-----:R-:W-:-:S10]  /*0e20*/  IMAD.WIDE.U32 R12, R7, 0x4, R12 ;  /* 0x00000004070c7825 */ /* 0x001fd400078e000c */
[----:B------:R-:W2:Y:S01]  /*0e30*/  LDG.E R13, desc[UR4][R12.64] ;  /* 0x000000040c0d7981 */ /* 0x000ea2000c1e1900 */
[----:B------:R-:W0:Y:S01]  /*0e40*/  LDCU.64 UR4, c[0x0][0x380] ;  /* 0x00007000ff0477ac */ /* 0x000e220008000a00 */
[----:B------:R-:W-:Y:S01]  /*0e50*/  IADD3 R7, P0, PT, R4, R5, RZ ;  /* 0x0000000504077210 */ /* 0x000fe20007f1e0ff */
[----:B------:R-:W-:Y:S01]  /*0e60*/  IMAD.WIDE.U32 R8, R5, 0x4, R16 ;  /* 0x0000000405087825 */ /* 0x000fe200078e0010 */
[C---:B------:R-:W-:Y:S02]  /*0e70*/  R2UR UR6, R18.reuse ;  /* 0x00000000120672ca */ /* 0x040fe400000e0000 */
[C---:B------:R-:W-:Y:S01]  /*0e80*/  R2UR UR7, R19.reuse ;  /* 0x00000000130772ca */ /* 0x040fe200000e0000 */
[----:B------:R-:W-:Y:S01]  /*0e90*/  IMAD.X R20, RZ, RZ, RZ, P0 ;  /* 0x000000ffff147224 */ /* 0x000fe200000e06ff */
[----:B------:R-:W-:Y:S02]  /*0ea0*/  R2UR UR8, R18 ;  /* 0x00000000120872ca */ /* 0x000fe400000e0000 */
[----:B------:R-:W-:-:S02]  /*0eb0*/  R2UR UR9, R19 ;  /* 0x00000000130972ca */ /* 0x000fc400000e0000 */
[----:B0-----:R-:W-:-:S04]  /*0ec0*/  LEA R10, P0, R7, UR4, 0x2 ;  /* 0x00000004070a7c11 */ /* 0x001fc8000f8010ff */
[----:B------:R-:W-:-:S03]  /*0ed0*/  LEA.HI.X R11, R7, UR5, R20, 0x2, P0 ;  /* 0x00000005070b7c11 */ /* 0x000fc600080f1414 */
[----:B--2---:R0:W-:Y:S04]  /*0ee0*/  ST.E desc[UR6][R8.64], R13 ;  /* 0x0000000d08007985 */ /* 0x0041e8000c101906 */
[----:B------:R-:W2:Y:S01]  /*0ef0*/  LDG.E R7, desc[UR8][R10.64+0x4] ;  /* 0x000004080a077981 */ /* 0x000ea2000c1e1900 */
[----:B------:R-:W-:Y:S02]  /*0f00*/  R2UR UR4, R18 ;  /* 0x00000000120472ca */ /* 0x000fe400000e0000 */
[----:B------:R-:W-:-:S13]  /*0f10*/  R2UR UR5, R19 ;  /* 0x00000000130572ca */ /* 0x000fda00000e0000 */
[----:B--2---:R1:W-:Y:S04]  /*0f20*/  ST.E desc[UR4][R8.64+0x4], R7 ;  /* 0x0000040708007985 */ /* 0x0043e8000c101904 */
[----:B------:R-:W2:Y:S04]  /*0f30*/  LDG.E R15, desc[UR6][R10.64+0x8] ;  /* 0x000008060a0f7981 */ /* 0x000ea8000c1e1900 */
[----:B--2---:R2:W-:Y:S04]  /*0f40*/  ST.E desc[UR4][R8.64+0x8], R15 ;  /* 0x0000080f08007985 */ /* 0x0045e8000c101904 */
[----:B------:R-:W3:Y:S04]  /*0f50*/  LDG.E R21, desc[UR6][R10.64+0xc] ;  /* 0x00000c060a157981 */ /* 0x000ee8000c1e1900 */
[----:B---3--:R3:W-:Y:S04]  /*0f60*/  ST.E desc[UR4][R8.64+0xc], R21 ;  /* 0x00000c1508007985 */ /* 0x0087e8000c101904 */
[----:B0-----:R-:W4:Y:S04]  /*0f70*/  LDG.E R13, desc[UR6][R10.64+0x10] ;  /* 0x000010060a0d7981 */ /* 0x001f28000c1e1900 */
[----:B----4-:R4:W-:Y:S04]  /*0f80*/  ST.E desc[UR4][R8.64+0x10], R13 ;  /* 0x0000100d08007985 */ /* 0x0109e8000c101904 */
[----:B-1----:R-:W5:Y:S04]  /*0f90*/  LDG.E R7, desc[UR6][R10.64+0x14] ;  /* 0x000014060a077981 */ /* 0x002f68000c1e1900 */
[----:B-----5:R4:W-:Y:S04]  /*0fa0*/  ST.E desc[UR4][R8.64+0x14], R7 ;  /* 0x0000140708007985 */ /* 0x0209e8000c101904 */
[----:B--2---:R-:W2:Y:S04]  /*0fb0*/  LDG.E R15, desc[UR6][R10.64+0x18] ;  /* 0x000018060a0f7981 */ /* 0x004ea8000c1e1900 */
[----:B--2---:R4:W-:Y:S04]  /*0fc0*/  ST.E desc[UR4][R8.64+0x18], R15 ;  /* 0x0000180f08007985 */ /* 0x0049e8000c101904 */
[----:B---3--:R-:W2:Y:S01]  /*0fd0*/  LDG.E R21, desc[UR6][R10.64+0x1c] ;  /* 0x00001c060a157981 */ /* 0x008ea2000c1e1900 */
[----:B------:R-:W-:-:S03]  /*0fe0*/  VIADD R5, R5, 0x8 ;  /* 0x0000000805057836 */ /* 0x000fc60000000000 */
[----:B--2---:R4:W-:Y:S04]  /*0ff0*/  ST.E desc[UR4][R8.64+0x1c], R21 ;  /* 0x00001c1508007985 */ /* 0x0049e8000c101904 */
.L_x_31:
[----:B------:R-:W-:Y:S04]  /*1000*/  BSSY.RECONVERGENT B0, `(.L_x_30) ;  /* 0x000002e000007945 */ /* 0x000fe80003800200 */
[----:B------:R-:W-:Y:S05]  /*1010*/  @!P1 BRA `(.L_x_32) ;  /* 0x0000000000b09947 */ /* 0x000fea0003800000 */
[----:B------:R-:W-:Y:S02]  /*1020*/  ISETP.GE.U32.AND P0, PT, R14, 0x4, PT ;  /* 0x000000040e00780c */ /* 0x000fe40003f06070 */
[----:B----4-:R-:W-:-:S04]  /*1030*/  LOP3.LUT R7, R6, 0x3, RZ, 0xc0, !PT ;  /* 0x0000000306077812 */ /* 0x010fc800078ec0ff */
        /* <DEDUP_REMOVED lines=25> */
[----:B------:R-:W2:Y:S01]  /*11d0*/  LDG.E R25, desc[UR6][R10.64+0xc] ;  /* 0x00000c060a197981 */ /* 0x000ea2000c1e1900 */
[----:B------:R-:W-:-:S03]  /*11e0*/  VIADD R5, R5, 0x4 ;  /* 0x0000000405057836 */ /* 0x000fc60000000000 */
[----:B--2---:R1:W-:Y:S04]  /*11f0*/  ST.E desc[UR4][R8.64+0xc], R25 ;  /* 0x00000c1908007985 */ /* 0x0043e8000c101904 */
.L_x_33:
[----:B------:R-:W-:Y:S05]  /*1200*/  @!P1 BRA `(.L_x_32) ;  /* 0x0000000000349947 */ /* 0x000fea0003800000 */
[----:B01----:R-:W0:Y:S01]  /*1210*/  LDC.64 R8, c[0x0][0x380] ;  /* 0x0000e000ff087b82 */ /* 0x003e220000000a00 */
[----:B------:R-:W-:-:S07]  /*1220*/  IMAD.MOV.U32 R14, RZ, RZ, RZ ;  /* 0x000000ffff0e7224 */ /* 0x000fce00078e00ff */
.L_x_34:
[----:B------:R-:W-:Y:S01]  /*1230*/  R2UR UR4, R18 ;  /* 0x00000000120472ca */ /* 0x000fe200000e0000 */
[----:B--2---:R-:W-:Y:S01]  /*1240*/  IMAD.IADD R13, R4, 0x1, R5 ;  /* 0x00000001040d7824 */ /* 0x004fe200078e0205 */
[----:B------:R-:W-:-:S03]  /*1250*/  R2UR UR5, R19 ;  /* 0x00000000130572ca */ /* 0x000fc600000e0000 */
[----:B0-----:R-:W-:-:S10]  /*1260*/  IMAD.WIDE.U32 R12, R13, 0x4, R8 ;  /* 0x000000040d0c7825 */ /* 0x001fd400078e0008 */
[----:B------:R-:W2:Y:S01]  /*1270*/  LDG.E R13, desc[UR4][R12.64] ;  /* 0x000000040c0d7981 */ /* 0x000ea2000c1e1900 */
[----:B------:R-:W-:Y:S02]  /*1280*/  VIADD R14, R14, 0x1 ;  /* 0x000000010e0e7836 */ /* 0x000fe40000000000 */
[----:B------:R-:W-:-:S03]  /*1290*/  IMAD.WIDE.U32 R10, R5, 0x4, R16 ;  /* 0x00000004050a7825 */ /* 0x000fc600078e0010 */
[----:B------:R-:W-:Y:S01]  /*12a0*/  ISETP.NE.AND P0, PT, R14, R7, PT ;  /* 0x000000070e00720c */ /* 0x000fe20003f05270 */
[----:B------:R-:W-:Y:S01]  /*12b0*/  VIADD R5, R5, 0x1 ;  /* 0x0000000105057836 */ /* 0x000fe20000000000 */
[----:B--2---:R2:W-:Y:S11]  /*12c0*/  ST.E desc[UR4][R10.64], R13 ;  /* 0x0000000d0a007985 */ /* 0x0045f6000c101904 */
[----:B------:R-:W-:Y:S05]  /*12d0*/  @P0 BRA `(.L_x_34) ;  /* 0xfffffffc00d40947 */ /* 0x000fea000383ffff */
.L_x_32:
[----:B------:R-:W-:Y:S05]  /*12e0*/  BSYNC.RECONVERGENT B0 ;  /* 0x0000000000007941 */ /* 0x000fea0003800200 */
.L_x_30:
[----:B------:R-:W-:Y:S01]  /*12f0*/  BSSY.RECONVERGENT B0, `(.L_x_35) ;  /* 0x00001bc000007945 */ /* 0x000fe20003800200 */
[C---:B------:R-:W-:Y:S02]  /*1300*/  LOP3.LUT R5, R6.reuse, 0x7, RZ, 0xc0, !PT ;  /* 0x0000000706057812 */ /* 0x040fe400078ec0ff */
[----:B------:R-:W-:-:S07]  /*1310*/  LOP3.LUT R6, R6, 0x3, RZ, 0xc0, !PT ;  /* 0x0000000306067812 */ /* 0x000fce00078ec0ff */
.L_x_51:
[----:B------:R-:W-:Y:S01]  /*1320*/  BSSY.RELIABLE B1, `(.L_x_36) ;  /* 0x0000009000017945 */ /* 0x000fe20003800100 */
[----:B-1-34-:R-:W-:-:S07]  /*1330*/  IMAD.MOV.U32 R7, RZ, RZ, RZ ;  /* 0x000000ffff077224 */ /* 0x01afce00078e00ff */
.L_x_56:
[----:B------:R-:W-:Y:S02]  /*1340*/  R2UR UR4, R18 ;  /* 0x00000000120472ca */ /* 0x000fe400000e0000 */
[----:B------:R-:W-:Y:S02]  /*1350*/  R2UR UR5, R19 ;  /* 0x00000000130572ca */ /* 0x000fe400000e0000 */
[----:B01----:R-:W-:-:S05]  /*1360*/  IADD3 R8, P0, PT, R7, R22, RZ ;  /* 0x0000001607087210 */ /* 0x003fca0007f1e0ff */
[----:B------:R-:W-:-:S06]  /*1370*/  IMAD.X R9, RZ, RZ, R2, P0 ;  /* 0x000000ffff097224 */ /* 0x000fcc00000e0602 */
[----:B------:R-:W3:Y:S02]  /*1380*/  LD.E.U8 R8, desc[UR4][R8.64] ;  /* 0x0000000408087980 */ /* 0x000ee4000c101100 */
[----:B---3--:R-:W-:-:S13]  /*1390*/  ISETP.NE.AND P0, PT, R8, RZ, PT ;  /* 0x000000ff0800720c */ /* 0x008fda0003f05270 */
[----:B------:R-:W-:Y:S05]  /*13a0*/  @P0 BRA `(.L_x_37) ;  /* 0x0000001800ac0947 */ /* 0x000fea0003800000 */
[----:B------:R-:W-:Y:S05]  /*13b0*/  BSYNC.RELIABLE B1 ;  /* 0x0000000000017941 */ /* 0x000fea0003800100 */
.L_x_36:
[----:B------:R-:W-:Y:S01]  /*13c0*/  ISETP.GE.U32.AND P0, PT, R0, 0x3, PT ;  /* 0x000000030000780c */ /* 0x000fe20003f06070 */
[----:B------:R-:W-:Y:S02]  /*13d0*/  IMAD.MOV.U32 R7, RZ, RZ, 0x3b9ac9ff ;  /* 0x3b9ac9ffff077424 */ /* 0x000fe400078e00ff */
[----:B------:R-:W-:Y:S02]  /*13e0*/  IMAD.MOV.U32 R15, RZ, RZ, RZ ;  /* 0x000000ffff0f7224 */ /* 0x000fe400078e00ff */
[----:B--2---:R-:W-:-:S08]  /*13f0*/  IMAD.MOV.U32 R13, RZ, RZ, R23 ;  /* 0x000000ffff0d7224 */ /* 0x004fd000078e0017 */
[----:B------:R-:W-:Y:S05]  /*1400*/  @!P0 BRA `(.L_x_38) ;  /* 0x0000000000f08947 */ /* 0x000fea0003800000 */
[----:B------:R-:W0:Y:S01]  /*1410*/  LDC R24, c[0x0][0x388] ;  /* 0x0000e200ff187b82 */ /* 0x000e220000000800 */
[----:B------:R-:W-:Y:S01]  /*1420*/  BSSY.RECONVERGENT B1, `(.L_x_39) ;  /* 0x0000039000017945 */ /* 0x000fe20003800200 */
[----:B------:R-:W-:Y:S02]  /*1430*/  IMAD.MOV.U32 R7, RZ, RZ, 0x3b9ac9ff ;  /* 0x3b9ac9ffff077424 */ /* 0x000fe400078e00ff */
[----:B------:R-:W-:Y:S02]  /*1440*/  IMAD.MOV.U32 R15, RZ, RZ, RZ ;  /* 0x000000ffff0f7224 */ /* 0x000fe400078e00ff */
[----:B------:R-:W-:Y:S01]  /*1450*/  IMAD.MOV.U32 R13, RZ, RZ, R23 ;  /* 0x000000ffff0d7224 */ /* 0x000fe200078e0017 */
[----:B0-----:R-:W-:-:S07]  /*1460*/  LOP3.LUT R24, R24, 0x7ffffffc, RZ, 0xc0, !PT ;  /* 0x7ffffffc18187812 */ /* 0x001fce00078ec0ff */
.L_x_40:
[C---:B------:R-:W-:Y:S02]  /*1470*/  R2UR UR4, R18.reuse ;  /* 0x00000000120472ca */ /* 0x040fe400000e0000 */
[----:B------:R-:W-:Y:S02]  /*1480*/  R2UR UR5, R19 ;  /* 0x00000000130572ca */ /* 0x000fe400000e0000 */
[----:B------:R-:W-:Y:S02]  /*1490*/  IADD3 R8, P0, PT, R15, R22, RZ ;  /* 0x000000160f087210 */ /* 0x000fe40007f1e0ff */
[C---:B------:R-:W-:Y:S02]  /*14a0*/  R2UR UR6, R18.reuse ;  /* 0x00000000120672ca */ /* 0x040fe400000e0000 */
[----:B------:R-:W-:Y:S01]  /*14b0*/  R2UR UR7, R19 ;  /* 0x00000000130772ca */ /* 0x000fe200000e0000 */
[----:B------:R-:W-:Y:S01]  /*14c0*/  IMAD.X R9, RZ, RZ, R2, P0 ;  /* 0x000000ffff097224 */ /* 0x000fe200000e0602 */
[----:B------:R-:W-:-:S02]  /*14d0*/  R2UR UR8, R18 ;  /* 0x00000000120872ca */ /* 0x000fc400000e0000 */
[----:B------:R-:W-:-:S03]  /*14e0*/  R2UR UR9, R19 ;  /* 0x00000000130972ca */ /* 0x000fc600000e0000 */
[----:B------:R-:W2:Y:S06]  /*14f0*/  LD.E.U8 R12, desc[UR4][R8.64] ;  /* 0x00000004080c7980 */ /* 0x000eac000c101100 */
[----:B------:R-:W3:Y:S04]  /*1500*/  LD.E.U8 R10, desc[UR6][R8.64+0x1] ;  /* 0x00000106080a7980 */ /* 0x000ee8000c101100 */
[----:B------:R-:W4:Y:S01]  /*1510*/  LD.E.U8 R11, desc[UR8][R8.64+0x2] ;  /* 0x00000208080b7980 */ /* 0x000f22000c101100 */
[----:B--2---:R-:W-:-:S02]  /*1520*/  ISETP.NE.AND P5, PT, R12, 0x1, PT ;  /* 0x000000010c00780c */ /* 0x004fc40003fa5270 */
[----:B---3--:R-:W-:Y:S02]  /*1530*/  ISETP.NE.AND P2, PT, R10, 0x1, PT ;  /* 0x000000010a00780c */ /* 0x008fe40003f45270 */
[----:B----4-:R-:W-:Y:S01]  /*1540*/  ISETP.NE.AND P3, PT, R11, 0x1, PT ;  /* 0x000000010b00780c */ /* 0x010fe20003f65270 */
[----:B------:R-:W-:-:S08]  /*1550*/  IMAD.WIDE.U32 R10, R15, 0x4, R16 ;  /* 0x000000040f0a7825 */ /* 0x000fd000078e0010 */
[C---:B------:R-:W-:Y:S02]  /*1560*/  @P5 R2UR UR4, R18.reuse ;  /* 0x00000000120452ca */ /* 0x040fe400000e0000 */
[C---:B------:R-:W-:Y:S02]  /*1570*/  @P5 R2UR UR5, R19.reuse ;  /* 0x00000000130552ca */ /* 0x040fe400000e0000 */
[C---:B------:R-:W-:Y:S02]  /*1580*/  @P2 R2UR UR6, R18.reuse ;  /* 0x00000000120622ca */ /* 0x040fe400000e0000 */
[C---:B------:R-:W-:Y:S02]  /*1590*/  @P2 R2UR UR7, R19.reuse ;  /* 0x00000000130722ca */ /* 0x040fe400000e0000 */
[----:B------:R-:W-:Y:S02]  /*15a0*/  @P3 R2UR UR8, R18 ;  /* 0x00000000120832ca */ /* 0x000fe400000e0000 */
[----:B------:R-:W-:-:S05]  /*15b0*/  @P3 R2UR UR9, R19 ;  /* 0x00000000130932ca */ /* 0x000fca00000e0000 */
[----:B------:R-:W2:Y:S01]  /*15c0*/  @P5 LD.E R12, desc[UR4][R10.64] ;  /* 0x000000040a0c5980 */ /* 0x000ea2000c101900 */
[----:B------:R-:W-:Y:S02]  /*15d0*/  R2UR UR4, R18 ;  /* 0x00000000120472ca */ /* 0x000fe400000e0000 */
[----:B------:R-:W-:Y:S01]  /*15e0*/  R2UR UR5, R19 ;  /* 0x00000000130572ca */ /* 0x000fe200000e0000 */
[----:B------:R-:W3:Y:S04]  /*15f0*/  @P2 LD.E R14, desc[UR6][R10.64+0x4] ;  /* 0x000004060a0e2980 */ /* 0x000ee8000c101900 */
[----:B------:R-:W4:Y:S08]  /*1600*/  @P3 LD.E R20, desc[UR8][R10.64+0x8] ;  /* 0x000008080a143980 */ /* 0x000f30000c101900 */
[----:B------:R-:W5:Y:S01]  /*1610*/  LD.E.U8 R8, desc[UR4][R8.64+0x3] ;  /* 0x0000030408087980 */ /* 0x000f62000c101100 */
[----:B------:R-:W-:-:S02]  /*1620*/  PLOP3.LUT P1, PT, PT, PT, PT, 0x80, 0x8 ;  /* 0x000000000008781c */ /* 0x000fc40003f2f070 */
[----:B--2---:R-:W-:Y:S02]  /*1630*/  @P5 ISETP.GE.AND P6, PT, R12, R7, PT ;  /* 0x000000070c00520c */ /* 0x004fe40003fc6270 */
[----:B------:R-:W-:-:S04]  /*1640*/  @P5 VIMNMX R7, PT, PT, R7, R12, PT ;  /* 0x0000000c07075248 */ /* 0x000fc80003fe0100 */
[----:B---3--:R-:W-:Y:S02]  /*1650*/  @P2 ISETP.GE.AND P0, PT, R14, R7, PT ;  /* 0x000000070e00220c */ /* 0x008fe40003f06270 */
[----:B------:R-:W-:Y:S02]  /*1660*/  @P2 VIMNMX R7, PT, PT, R7, R14, PT ;  /* 0x0000000e07072248 */ /* 0x000fe40003fe0100 */
[----:B------:R-:W-:Y:S02]  /*1670*/  @P2 PLOP3.LUT P1, PT, P0, PT, PT, 0x80, 0x8 ;  /* 0x000000000008281c */ /* 0x000fe4000072f070 */
[----:B----4-:R-:W-:Y:S02]  /*1680*/  @P3 ISETP.GE.AND P4, PT, R20, R7, PT ;  /* 0x000000071400320c */ /* 0x010fe40003f86270 */
[----:B------:R-:W-:Y:S02]  /*1690*/  PLOP3.LUT P0, PT, PT, PT, PT, 0x80, 0x8 ;  /* 0x000000000008781c */ /* 0x000fe40003f0f070 */
[----:B------:R-:W-:-:S02]  /*16a0*/  @P3 PLOP3.LUT P0, PT, P4, PT, PT, 0x80, 0x8 ;  /* 0x000000000008381c */ /* 0x000fc4000270f070 */
[----:B-----5:R-:W-:-:S13]  /*16b0*/  ISETP.NE.AND P4, PT, R8, 0x1, PT ;  /* 0x000000010800780c */ /* 0x020fda0003f85270 */
[----:B------:R-:W-:Y:S02]  /*16c0*/  @P4 R2UR UR4, R18 ;  /* 0x00000000120442ca */ /* 0x000fe400000e0000 */
[----:B------:R-:W-:-:S13]  /*16d0*/  @P4 R2UR UR5, R19 ;  /* 0x00000000130542ca */ /* 0x000fda00000e0000 */
[----:B------:R-:W2:Y:S01]  /*16e0*/  @P4 LD.E R10, desc[UR4][R10.64+0xc] ;  /* 0x00000c040a0a4980 */ /* 0x000ea2000c101900 */
[----:B------:R-:W-:Y:S02]  /*16f0*/  @P3 VIMNMX R7, PT, PT, R7, R20, PT ;  /* 0x0000001407073248 */ /* 0x000fe40003fe0100 */
[C---:B------:R-:W-:Y:S01]  /*1700*/  @P5 SEL R13, R15.reuse, R13, !P6 ;  /* 0x0000000d0f0d5207 */ /* 0x040fe20007000000 */
[C---:B------:R-:W-:Y:S01]  /*1710*/  @!P1 VIADD R13, R15.reuse, 0x1 ;  /* 0x000000010f0d9836 */ /* 0x040fe20000000000 */
[----:B------:R-:W-:Y:S01]  /*1720*/  PLOP3.LUT P1, PT, PT, PT, PT, 0x80, 0x8 ;  /* 0x000000000008781c */ /* 0x000fe20003f2f070 */
[----:B------:R-:W-:Y:S01]  /*1730*/  @!P0 VIADD R13, R15, 0x2 ;  /* 0x000000020f0d8836 */ /* 0x000fe20000000000 */
[----:B--2---:R-:W-:Y:S02]  /*1740*/  @P4 ISETP.GE.AND P5, PT, R10, R7, PT ;  /* 0x000000070a00420c */ /* 0x004fe40003fa6270 */
[----:B------:R-:W-:Y:S02]  /*1750*/  @P4 VIMNMX R7, PT, PT, R7, R10, PT ;  /* 0x0000000a07074248 */ /* 0x000fe40003fe0100 */
[----:B------:R-:W-:-:S13]  /*1760*/  @P4 PLOP3.LUT P1, PT, P5, PT, PT, 0x80, 0x8 ;  /* 0x000000000008481c */ /* 0x000fda0002f2f070 */
[C---:B------:R-:W-:Y:S02]  /*1770*/  @!P1 VIADD R13, R15.reuse, 0x3 ;  /* 0x000000030f0d9836 */ /* 0x040fe40000000000 */
[----:B------:R-:W-:-:S05]  /*1780*/  VIADD R15, R15, 0x4 ;  /* 0x000000040f0f7836 */ /* 0x000fca0000000000 */
[----:B------:R-:W-:-:S13]  /*1790*/  ISETP.NE.AND P0, PT, R15, R24, PT ;  /* 0x000000180f00720c */ /* 0x000fda0003f05270 */
[----:B------:R-:W-:Y:S05]  /*17a0*/  @P0 BRA `(.L_x_40) ;  /* 0xfffffffc00300947 */ /* 0x000fea000383ffff */
[----:B------:R-:W-:Y:S05]  /*17b0*/  BSYNC.RECONVERGENT B1 ;  /* 0x0000000000017941 */ /* 0x000fea0003800200 */
.L_x_39:
[----:B------:R-:W-:-:S07]  /*17c0*/  IMAD.MOV.U32 R15, RZ, RZ, R24 ;  /* 0x000000ffff0f7224 */ /* 0x000fce00078e0018 */
.L_x_38:
[----:B------:R-:W-:-:S13]  /*17d0*/  ISETP.NE.AND P0, PT, R6, RZ, PT ;  /* 0x000000ff0600720c */ /* 0x000fda0003f05270 */
[----:B------:R-:W-:Y:S05]  /*17e0*/  @!P0 BRA `(.L_x_41) ;  /* 0x0000000000b88947 */ /* 0x000fea0003800000 */
[----:B------:R-:W-:Y:S02]  /*17f0*/  R2UR UR4, R18 ;  /* 0x00000000120472ca */ /* 0x000fe400000e0000 */
[----:B------:R-:W-:Y:S02]  /*1800*/  R2UR UR5, R19 ;  /* 0x00000000130572ca */ /* 0x000fe400000e0000 */
[----:B------:R-:W-:-:S05]  /*1810*/  IADD3 R8, P0, PT, R15, R22, RZ ;  /* 0x000000160f087210 */ /* 0x000fca0007f1e0ff */
[----:B------:R-:W-:-:S06]  /*1820*/  IMAD.X R9, RZ, RZ, R2, P0 ;  /* 0x000000ffff097224 */ /* 0x000fcc00000e0602 */
[----:B------:R-:W2:Y:S01]  /*1830*/  LD.E.U8 R10, desc[UR4][R8.64] ;  /* 0x00000004080a7980 */ /* 0x000ea2000c101100 */
[----:B------:R-:W-:Y:S01]  /*1840*/  BSSY.RECONVERGENT B1, `(.L_x_42) ;  /* 0x000000c000017945 */ /* 0x000fe20003800200 */
[----:B------:R-:W-:Y:S01]  /*1850*/  ISETP.NE.AND P1, PT, R6, 0x1, PT ;  /* 0x000000010600780c */ /* 0x000fe20003f25270 */
[----:B------:R-:W-:Y:S01]  /*1860*/  IMAD.MOV.U32 R12, RZ, RZ, R7 ;  /* 0x000000ffff0c7224 */ /* 0x000fe200078e0007 */
[----:B--2---:R-:W-:Y:S01]  /*1870*/  ISETP.NE.AND P0, PT, R10, 0x1, PT ;  /* 0x000000010a00780c */ /* 0x004fe20003f05270 */
[----:B------:R-:W-:-:S12]  /*1880*/  IMAD.WIDE.U32 R10, R15, 0x4, R16 ;  /* 0x000000040f0a7825 */ /* 0x000fd800078e0010 */
[----:B------:R-:W-:Y:S05]  /*1890*/  @!P0 BRA `(.L_x_43) ;  /* 0x0000000000188947 */ /* 0x000fea0003800000 */
[----:B------:R-:W-:Y:S02]  /*18a0*/  R2UR UR4, R18 ;  /* 0x00000000120472ca */ /* 0x000fe400000e0000 */
[----:B------:R-:W-:-:S13]  /*18b0*/  R2UR UR5, R19 ;  /* 0x00000000130572ca */ /* 0x000fda00000e0000 */
[----:B------:R-:W2:Y:S02]  /*18c0*/  LD.E R7, desc[UR4][R10.64] ;  /* 0x000000040a077980 */ /* 0x000ea4000c101900 */
[CC--:B--2---:R-:W-:Y:S02]  /*18d0*/  ISETP.GE.AND P0, PT, R7.reuse, R12.reuse, PT ;  /* 0x0000000c0700720c */ /* 0x0c4fe40003f06270 */
[----:B------:R-:W-:Y:S02]  /*18e0*/  VIMNMX R12, PT, PT, R7, R12, PT ;  /* 0x0000000c070c7248 */ /* 0x000fe40003fe0100 */
[----:B------:R-:W-:-:S09]  /*18f0*/  SEL R13, R15, R13, !P0 ;  /* 0x0000000d0f0d7207 */ /* 0x000fd20004000000 */
.L_x_43:
[----:B------:R-:W-:Y:S05]  /*1900*/  BSYNC.RECONVERGENT B1 ;  /* 0x0000000000017941 */ /* 0x000fea0003800200 */
.L_x_42:
[----:B------:R-:W-:Y:S04]  /*1910*/  BSSY.RECONVERGENT B1, `(.L_x_41) ;  /* 0x000001b000017945 */ /* 0x000fe80003800200 */
[----:B------:R-:W-:Y:S05]  /*1920*/  @!P1 BRA `(.L_x_44) ;  /* 0x0000000000649947 */ /* 0x000fea0003800000 */
[----:B------:R-:W-:Y:S02]  /*1930*/  R2UR UR4, R18 ;  /* 0x00000000120472ca */ /* 0x000fe400000e0000 */
[----:B------:R-:W-:-:S13]  /*1940*/  R2UR UR5, R19 ;  /* 0x00000000130572ca */ /* 0x000fda00000e0000 */
[----:B------:R-:W2:Y:S01]  /*1950*/  LD.E.U8 R7, desc[UR4][R8.64+0x1] ;  /* 0x0000010408077980 */ /* 0x000ea2000c101100 */
[----:B------:R-:W-:Y:S01]  /*1960*/  BSSY.RECONVERGENT B2, `(.L_x_45) ;  /* 0x000000a000027945 */ /* 0x000fe20003800200 */
[----:B------:R-:W-:Y:S02]  /*1970*/  ISETP.NE.AND P1, PT, R6, 0x2, PT ;  /* 0x000000020600780c */ /* 0x000fe40003f25270 */
[----:B--2---:R-:W-:-:S13]  /*1980*/  ISETP.NE.AND P0, PT, R7, 0x1, PT ;  /* 0x000000010700780c */ /* 0x004fda0003f05270 */
[----:B------:R-:W-:Y:S05]  /*1990*/  @!P0 BRA `(.L_x_46) ;  /* 0x0000000000188947 */ /* 0x000fea0003800000 */
[----:B------:R-:W-:Y:S02]  /*19a0*/  R2UR UR4, R18 ;  /* 0x00000000120472ca */ /* 0x000fe400000e0000 */
[----:B------:R-:W-:-:S13]  /*19b0*/  R2UR UR5, R19 ;  /* 0x00000000130572ca */ /* 0x000fda00000e0000 */
[----:B------:R-:W2:Y:S02]  /*19c0*/  LD.E R7, desc[UR4][R10.64+0x4] ;  /* 0x000004040a077980 */ /* 0x000ea4000c101900 */
[CC--:B--2---:R-:W-:Y:S02]  /*19d0*/  ISETP.GE.AND P0, PT, R7.reuse, R12.reuse, PT ;  /* 0x0000000c0700720c */ /* 0x0c4fe40003f06270 */
[----:B------:R-:W-:-:S11]  /*19e0*/  VIMNMX R12, PT, PT, R7, R12, PT ;  /* 0x0000000c070c7248 */ /* 0x000fd60003fe0100 */
[----:B------:R-:W-:-:S07]  /*19f0*/  @!P0 VIADD R13, R15, 0x1 ;  /* 0x000000010f0d8836 */ /* 0x000fce0000000000 */
.L_x_46:
[----:B------:R-:W-:Y:S05]  /*1a00*/  BSYNC.RECONVERGENT B2 ;  /* 0x0000000000027941 */ /* 0x000fea0003800200 */
.L_x_45:
[----:B------:R-:W-:Y:S05]  /*1a10*/  @!P1 BRA `(.L_x_44) ;  /* 0x0000000000289947 */ /* 0x000fea0003800000 */
[----:B------:R-:W-:Y:S02]  /*1a20*/  R2UR UR4, R18 ;  /* 0x00000000120472ca */ /* 0x000fe400000e0000 */
[----:B------:R-:W-:-:S13]  /*1a30*/  R2UR UR5, R19 ;  /* 0x00000000130572ca */ /* 0x000fda00000e0000 */
[----:B------:R-:W2:Y:S02]  /*1a40*/  LD.E.U8 R8, desc[UR4][R8.64+0x2] ;  /* 0x0000020408087980 */ /* 0x000ea4000c101100 */
[----:B--2---:R-:W-:-:S13]  /*1a50*/  ISETP.NE.AND P0, PT, R8, 0x1, PT ;  /* 0x000000010800780c */ /* 0x004fda0003f05270 */
[----:B------:R-:W-:Y:S05]  /*1a60*/  @!P0 BRA `(.L_x_44) ;  /* 0x0000000000148947 */ /* 0x000fea0003800000 */
[----:B------:R-:W-:Y:S02]  /*1a70*/  R2UR UR4, R18 ;  /* 0x00000000120472ca */ /* 0x000fe400000e0000 */
[----:B------:R-:W-:-:S13]  /*1a80*/  R2UR UR5, R19 ;  /* 0x00000000130572ca */ /* 0x000fda00000e0000 */
[----:B------:R-:W2:Y:S02]  /*1a90*/  LD.E R10, desc[UR4][R10.64+0x8] ;  /* 0x000008040a0a7980 */ /* 0x000ea4000c101900 */
[----:B--2---:R-:W-:-:S13]  /*1aa0*/  ISETP.GE.AND P0, PT, R10, R12, PT ;  /* 0x0000000c0a00720c */ /* 0x004fda0003f06270 */
[----:B------:R-:W-:-:S07]  /*1ab0*/  @!P0 VIADD R13, R15, 0x2 ;  /* 0x000000020f0d8836 */ /* 0x000fce0000000000 */
.L_x_44:
[----:B------:R-:W-:Y:S05]  /*1ac0*/  BSYNC.RECONVERGENT B1 ;  /* 0x0000000000017941 */ /* 0x000fea0003800200 */
.L_x_41:
[----:B------:R-:W0:Y:S01]  /*1ad0*/  LDC R12, c[0x0][0x388] ;  /* 0x0000e200ff0c7b82 */ /* 0x000e220000000800 */
[----:B------:R-:W-:Y:S01]  /*1ae0*/  IADD3 R8, P0, PT, R13, R22, RZ ;  /* 0x000000160d087210 */ /* 0x000fe20007f1e0ff */
[----:B------:R-:W-:Y:S01]  /*1af0*/  IMAD.MOV.U32 R11, RZ, RZ, 0x1 ;  /* 0x00000001ff0b7424 */ /* 0x000fe200078e00ff */
[----:B------:R-:W-:Y:S01]  /*1b00*/  R2UR UR4, R18 ;  /* 0x00000000120472ca */ /* 0x000fe200000e0000 */
[----:B------:R-:W-:Y:S01]  /*1b10*/  IMAD.MOV.U32 R7, RZ, RZ, RZ ;  /* 0x000000ffff077224 */ /* 0x000fe200078e00ff */
[----:B------:R-:W-:Y:S01]  /*1b20*/  R2UR UR5, R19 ;  /* 0x00000000130572ca */ /* 0x000fe200000e0000 */
[----:B------:R-:W-:Y:S01]  /*1b30*/  IMAD.X R9, RZ, RZ, R2, P0 ;  /* 0x000000ffff097224 */ /* 0x000fe200000e0602 */
[----:B------:R-:W-:-:S11]  /*1b40*/  ISETP.GE.U32.AND P0, PT, R0, 0x7, PT ;  /* 0x000000070000780c */ /* 0x000fd60003f06070 */
[----:B------:R1:W-:Y:S01]  /*1b50*/  ST.E.U8 desc[UR4][R8.64], R11 ;  /* 0x0000000b08007985 */ /* 0x0003e2000c101104 */
[C---:B0-----:R-:W-:Y:S02]  /*1b60*/  IMAD R20, R13.reuse, R12, RZ ;  /* 0x0000000c0d147224 */ /* 0x041fe400078e02ff */
[----:B-1----:R-:W-:Y:S01]  /*1b70*/  IMAD.WIDE.U32 R10, R13, 0x4, R16 ;  /* 0x000000040d0a7825 */ /* 0x002fe200078e0010 */
[----:B------:R-:W-:Y:S06]  /*1b80*/  @!P0 BRA `(.L_x_47) ;  /* 0x00000008003c8947 */ /* 0x000fec0003800000 */
[----:B------:R-:W-:Y:S01]  /*1b90*/  BSSY.RECONVERGENT B1, `(.L_x_47) ;  /* 0x000008e000017945 */ /* 0x000fe20003800200 */
[----:B------:R-:W-:Y:S01]  /*1ba0*/  LOP3.LUT R7, R12, 0x7ffffff8, RZ, 0xc0, !PT ;  /* 0x7ffffff80c077812 */ /* 0x000fe200078ec0ff */
[----:B------:R-:W-:-:S07]  /*1bb0*/  IMAD.MOV.U32 R21, RZ, RZ, RZ ;  /* 0x000000ffff157224 */ /* 0x000fce00078e00ff */
.L_x_50:
[----:B------:R-:W-:Y:S02]  /*1bc0*/  R2UR UR4, R18 ;  /* 0x00000000120472ca */ /* 0x000fe400000e0000 */
[----:B------:R-:W-:Y:S02]  /*1bd0*/  R2UR UR5, R19 ;  /* 0x00000000130572ca */ /* 0x000fe400000e0000 */
[----:B------:R-:W-:-:S05]  /*1be0*/  IADD3 R14, P0, PT, R21, R22, RZ ;  /* 0x00000016150e7210 */ /* 0x000fca0007f1e0ff */
[----:B0-----:R-:W-:-:S06]  /*1bf0*/  IMAD.X R15, RZ, RZ, R2, P0 ;  /* 0x000000ffff0f7224 */ /* 0x001fcc00000e0602 */
[----:B------:R-:W2:Y:S02]  /*1c00*/  LD.E.U8 R8, desc[UR4][R14.64] ;  /* 0x000000040e087980 */ /* 0x000ea4000c101100 */
[----:B--2---:R-:W-:Y:S01]  /*1c10*/  ISETP.NE.AND P0, PT, R8, 0x1, PT ;  /* 0x000000010800780c */ /* 0x004fe20003f05270 */
[----:B------:R-:W-:-:S12]  /*1c20*/  IMAD.WIDE.U32 R8, R21, 0x4, R16 ;  /* 0x0000000415087825 */ /* 0x000fd800078e0010 */
[----:B------:R-:W0:Y:S01]  /*1c30*/  @P0 LDC.64 R12, c[0x0][0x380] ;  /* 0x0000e000ff0c0b82 */ /* 0x000e220000000a00 */
[----:B------:R-:W-:Y:S01]  /*1c40*/  @P0 R2UR UR6, R18 ;  /* 0x00000000120602ca */ /* 0x000fe200000e0000 */
[----:B------:R-:W-:Y:S01]  /*1c50*/  @P0 IMAD.IADD R25, R20, 0x1, R21 ;  /* 0x0000000114190824 */ /* 0x000fe200078e0215 */
[C---:B------:R-:W-:Y:S02]  /*1c60*/  @P0 R2UR UR7, R19.reuse ;  /* 0x00000000130702ca */ /* 0x040fe400000e0000 */
[C---:B------:R-:W-:Y:S02]  /*1c70*/  @P0 R2UR UR4, R18.reuse ;  /* 0x00000000120402ca */ /* 0x040fe400000e0000 */
[C---:B------:R-:W-:Y:S02]  /*1c80*/  @P0 R2UR UR5, R19.reuse ;  /* 0x00000000130502ca */ /* 0x040fe400000e0000 */
[----:B------:R-:W-:Y:S02]  /*1c90*/  @P0 R2UR UR8, R18 ;  /* 0x00000000120802ca */ /* 0x000fe400000e0000 */
[----:B------:R-:W-:Y:S01]  /*1ca0*/  @P0 R2UR UR9, R19 ;  /* 0x00000000130902ca */ /* 0x000fe200000e0000 */
[----:B0-----:R-:W-:-:S12]  /*1cb0*/  @P0 IMAD.WIDE.U32 R12, R25, 0x4, R12 ;  /* 0x00000004190c0825 */ /* 0x001fd800078e000c */
[----:B------:R-:W2:Y:S04]  /*1cc0*/  @P0 LD.E R24, desc[UR8][R10.64] ;  /* 0x000000080a180980 */ /* 0x000ea8000c101900 */
[----:B------:R-:W2:Y:S04]  /*1cd0*/  @P0 LD.E R25, desc[UR6][R8.64] ;  /* 0x0000000608190980 */ /* 0x000ea8000c101900 */
[----:B------:R-:W2:Y:S01]  /*1ce0*/  @P0 LDG.E R12, desc[UR4][R12.64] ;  /* 0x000000040c0c0981 */ /* 0x000ea2000c1e1900 */
[----:B------:R-:W-:Y:S02]  /*1cf0*/  R2UR UR6, R18 ;  /* 0x00000000120672ca */ /* 0x000fe400000e0000 */
[----:B------:R-:W-:-:S02]  /*1d00*/  R2UR UR7, R19 ;  /* 0x00000000130772ca */ /* 0x000fc400000e0000 */
[----:B--2---:R-:W-:-:S05]  /*1d10*/  @P0 VIADDMNMX R25, R24, R12, R25, PT ;  /* 0x0000000c18190246 */ /* 0x004fca0003800119 */
[----:B------:R0:W-:Y:S01]  /*1d20*/  @P0 ST.E desc[UR4][R8.64], R25 ;  /* 0x0000001908000985 */ /* 0x0001e2000c101904 */
[----:B------:R-:W1:Y:S05]  /*1d30*/  LDCU.64 UR4, c[0x0][0x380] ;  /* 0x00007000ff0477ac */ /* 0x000e6a0008000a00 */
[----:B------:R-:W2:Y:S02]  /*1d40*/  LD.E.U8 R24, desc[UR6][R14.64+0x1] ;  /* 0x000001060e187980 */ /* 0x000ea4000c101100 */
[----:B--2---:R-:W-:Y:S02]  /*1d50*/  ISETP.NE.AND P0, PT, R24, 0x1, PT ;  /* 0x000000011800780c */ /* 0x004fe40003f05270 */
[----:B------:R-:W-:-:S05]  /*1d60*/  IADD3 R24, P1, PT, R20, R21, RZ ;  /* 0x0000001514187210 */ /* 0x000fca0007f3e0ff */
[----:B------:R-:W-:Y:S01]  /*1d70*/  IMAD.X R27, RZ, RZ, RZ, P1 ;  /* 0x000000ffff1b7224 */ /* 0x000fe200008e06ff */
[----:B-1----:R-:W-:-:S05]  /*1d80*/  LEA R12, P1, R24, UR4, 0x2 ;  /* 0x00000004180c7c11 */ /* 0x002fca000f8210ff */
[C---:B------:R-:W-:Y:S02]  /*1d90*/  @P0 R2UR UR6, R18.reuse ;  /* 0x00000000120602ca */ /* 0x040fe400000e0000 */
[C---:B------:R-:W-:Y:S02]  /*1da0*/  @P0 R2UR UR7, R19.reuse ;  /* 0x00000000130702ca */ /* 0x040fe400000e0000 */
[C---:B------:R-:W-:Y:S02]  /*1db0*/  @P0 R2UR UR8, R18.reuse ;  /* 0x00000000120802ca */ /* 0x040fe400000e0000 */
[C---:B------:R-:W-:Y:S02]  /*1dc0*/  @P0 R2UR UR9, R19.reuse ;  /* 0x00000000130902ca */ /* 0x040fe400000e0000 */
[----:B------:R-:W-:Y:S02]  /*1dd0*/  @P0 R2UR UR10, R18 ;  /* 0x00000000120a02ca */ /* 0x000fe400000e0000 */
[----:B------:R-:W-:-:S02]  /*1de0*/  @P0 R2UR UR11, R19 ;  /* 0x00000000130b02ca */ /* 0x000fc400000e0000 */
[----:B------:R-:W-:-:S05]  /*1df0*/  LEA.HI.X R13, R24, UR5, R27, 0x2, P1 ;  /* 0x00000005180d7c11 */ /* 0x000fca00088f141b */
[----:B------:R-:W2:Y:S04]  /*1e00*/  @P0 LDG.E R24, desc[UR6][R12.64+0x4] ;  /* 0x000004060c180981 */ /* 0x000ea8000c1e1900 */
[----:B0-----:R-:W2:Y:S04]  /*1e10*/  @P0 LD.E R25, desc[UR8][R8.64+0x4] ;  /* 0x0000040808190980 */ /* 0x001ea8000c101900 */
[----:B------:R-:W2:Y:S01]  /*1e20*/  @P0 LD.E R26, desc[UR10][R10.64] ;  /* 0x0000000a0a1a0980 */ /* 0x000ea2000c101900 */
[----:B------:R-:W-:Y:S02]  /*1e30*/  @P0 R2UR UR4, R18 ;  /* 0x00000000120402ca */ /* 0x000fe400000e0000 */
[----:B------:R-:W-:-:S02]  /*1e40*/  @P0 R2UR UR5, R19 ;  /* 0x00000000130502ca */ /* 0x000fc400000e0000 */
[----:B------:R-:W-:Y:S02]  /*1e50*/  R2UR UR6, R18 ;  /* 0x00000000120672ca */ /* 0x000fe400000e0000 */
[----:B------:R-:W-:Y:S02]  /*1e60*/  R2UR UR7, R19 ;  /* 0x00000000130772ca */ /* 0x000fe400000e0000 */
[----:B--2---:R-:W-:-:S07]  /*1e70*/  @P0 VIADDMNMX R25, R26, R24, R25, PT ;  /* 0x000000181a190246 */ /* 0x004fce0003800119 */
[----:B------:R0:W-:Y:S04]  /*1e80*/  @P0 ST.E desc[UR4][R8.64+0x4], R25 ;  /* 0x0000041908000985 */ /* 0x0001e8000c101904 */
[----:B------:R-:W2:Y:S02]  /*1e90*/  LD.E.U8 R24, desc[UR6][R14.64+0x2] ;  /* 0x000002060e187980 */ /* 0x000ea4000c101100 */
[----:B--2---:R-:W-:-:S13]  /*1ea0*/  ISETP.NE.AND P0, PT, R24, 0x1, PT ;  /* 0x000000011800780c */ /* 0x004fda0003f05270 */
[C---:B------:R-:W-:Y:S02]  /*1eb0*/  @P0 R2UR UR4, R18.reuse ;  /* 0x00000000120402ca */ /* 0x040fe400000e0000 */
[C---:B------:R-:W-:Y:S02]  /*1ec0*/  @P0 R2UR UR5, R19.reuse ;  /* 0x00000000130502ca */ /* 0x040fe400000e0000 */
[C---:B------:R-:W-:Y:S02]  /*1ed0*/  @P0 R2UR UR6, R18.reuse ;  /* 0x00000000120602ca */ /* 0x040fe400000e0000 */
[C---:B------:R-:W-:Y:S02]  /*1ee0*/  @P0 R2UR UR7, R19.reuse ;  /* 0x00000000130702ca */ /* 0x040fe400000e0000 */
[----:B------:R-:W-:Y:S02]  /*1ef0*/  @P0 R2UR UR8, R18 ;  /* 0x00000000120802ca */ /* 0x000fe400000e0000 */
[----:B------:R-:W-:-:S05]  /*1f00*/  @P0 R2UR UR9, R19 ;  /* 0x00000000130902ca */ /* 0x000fca00000e0000 */
[----:B------:R-:W2:Y:S04]  /*1f10*/  @P0 LDG.E R24, desc[UR4][R12.64+0x8] ;  /* 0x000008040c180981 */ /* 0x000ea8000c1e1900 */
[----:B------:R-:W2:Y:S04]  /*1f20*/  @P0 LD.E R27, desc[UR6][R8.64+0x8] ;  /* 0x00000806081b0980 */ /* 0x000ea8000c101900 */
[----:B------:R-:W2:Y:S01]  /*1f30*/  @P0 LD.E R26, desc[UR8][R10.64] ;  /* 0x000000080a1a0980 */ /* 0x000ea2000c101900 */
[----:B------:R-:W-:Y:S02]  /*1f40*/  R2UR UR6, R18 ;  /* 0x00000000120672ca */ /* 0x000fe400000e0000 */
[----:B------:R-:W-:-:S02]  /*1f50*/  R2UR UR7, R19 ;  /* 0x00000000130772ca */ /* 0x000fc400000e0000 */
[----:B--2---:R-:W-:-:S05]  /*1f60*/  @P0 VIADDMNMX R27, R26, R24, R27, PT ;  /* 0x000000181a1b0246 */ /* 0x004fca000380011b */
[----:B------:R1:W-:Y:S06]  /*1f70*/  @P0 ST.E desc[UR4][R8.64+0x8], R27 ;  /* 0x0000081b08000985 */ /* 0x0003ec000c101904 */
        /* <DEDUP_REMOVED lines=9> */
[----:B0-----:R-:W2:Y:S04]  /*2010*/  @P0 LD.E R25, desc[UR6][R8.64+0xc] ;  /* 0x00000c0608190980 */ /* 0x001ea8000c101900 */
        /* <DEDUP_REMOVED lines=14> */
[----:B-1----:R-:W2:Y:S04]  /*2100*/  @P0 LD.E R27, desc[UR6][R8.64+0x10] ;  /* 0x00001006081b0980 */ /* 0x002ea8000c101900 */
        /* <DEDUP_REMOVED lines=35> */
[----:B------:R-:W2:Y:S01]  /*2340*/  LD.E.U8 R14, desc[UR6][R14.64+0x7] ;  /* 0x000007060e0e7980 */ /* 0x000ea2000c101100 */
[----:B------:R-:W-:Y:S01]  /*2350*/  VIADD R21, R21, 0x8 ;  /* 0x0000000815157836 */ /* 0x000fe20000000000 */
[----:B------:R-:W-:Y:S04]  /*2360*/  BSSY.RECONVERGENT B2, `(.L_x_48) ;  /* 0x000000f000027945 */ /* 0x000fe80003800200 */
[----:B------:R-:W-:-:S02]  /*2370*/  ISETP.NE.AND P1, PT, R21, R7, PT ;  /* 0x000000071500720c */ /* 0x000fc40003f25270 */
[----:B--2---:R-:W-:-:S13]  /*2380*/  ISETP.NE.AND P0, PT, R14, 0x1, PT ;  /* 0x000000010e00780c */ /* 0x004fda0003f05270 */
[----:B0-----:R-:W-:Y:S05]  /*2390*/  @!P0 BRA `(.L_x_49) ;  /* 0x00000000002c8947 */ /* 0x001fea0003800000 */
[C---:B------:R-:W-:Y:S02]  /*23a0*/  R2UR UR4, R18.reuse ;  /* 0x00000000120472ca */ /* 0x040fe400000e0000 */
[C---:B------:R-:W-:Y:S02]  /*23b0*/  R2UR UR5, R19.reuse ;  /* 0x00000000130572ca */ /* 0x040fe400000e0000 */
[C---:B------:R-:W-:Y:S02]  /*23c0*/  R2UR UR6, R18.reuse ;  /* 0x00000000120672ca */ /* 0x040fe400000e0000 */
[C---:B------:R-:W-:Y:S02]  /*23d0*/  R2UR UR7, R19.reuse ;  /* 0x00000000130772ca */ /* 0x040fe400000e0000 */
[----:B------:R-:W-:Y:S02]  /*23e0*/  R2UR UR8, R18 ;  /* 0x00000000120872ca */ /* 0x000fe400000e0000 */
[----:B------:R-:W-:-:S05]  /*23f0*/  R2UR UR9, R19 ;  /* 0x00000000130972ca */ /* 0x000fca00000e0000 */
[----:B------:R-:W2:Y:S04]  /*2400*/  LDG.E R12, desc[UR4][R12.64+0x1c] ;  /* 0x00001c040c0c7981 */ /* 0x000ea8000c1e1900 */
[----:B------:R-:W2:Y:S04]  /*2410*/  LD.E R15, desc[UR6][R8.64+0x1c] ;  /* 0x00001c06080f7980 */ /* 0x000ea8000c101900 */
[----:B------:R-:W2:Y:S02]  /*2420*/  LD.E R14, desc[UR8][R10.64] ;  /* 0x000000080a0e7980 */ /* 0x000ea4000c101900 */
[----:B--2---:R-:W-:-:S05]  /*2430*/  VIADDMNMX R15, R14, R12, R15, PT ;  /* 0x0000000c0e0f7246 */ /* 0x004fca000380010f */
[----:B------:R0:W-:Y:S02]  /*2440*/  ST.E desc[UR4][R8.64+0x1c], R15 ;  /* 0x00001c0f08007985 */ /* 0x0001e4000c101904 */
.L_x_49:
[----:B------:R-:W-:Y:S05]  /*2450*/  BSYNC.RECONVERGENT B2 ;  /* 0x0000000000027941 */ /* 0x000fea0003800200 */
.L_x_48:
[----:B------:R-:W-:Y:S05]  /*2460*/  @P1 BRA `(.L_x_50) ;  /* 0xfffffff400d41947 */ /* 0x000fea000383ffff */
[----:B------:R-:W-:Y:S05]  /*2470*/  BSYNC.RECONVERGENT B1 ;  /* 0x0000000000017941 */ /* 0x000fea0003800200 */
.L_x_47:
[----:B------:R-:W-:-:S13]  /*2480*/  ISETP.NE.AND P0, PT, R5, RZ, PT ;  /* 0x000000ff0500720c */ /* 0x000fda0003f05270 */
[----:B------:R-:W-:Y:S05]  /*2490*/  @!P0 BRA `(.L_x_51) ;  /* 0xffffffec00a08947 */ /* 0x000fea000383ffff */
[----:B0-----:R-:W-:-:S05]  /*24a0*/  VIADD R8, R5, 0xffffffff ;  /* 0xffffffff05087836 */ /* 0x001fca0000000000 */
[----:B------:R-:W-:-:S13]  /*24b0*/  ISETP.GE.U32.AND P0, PT, R8, 0x3, PT ;  /* 0x000000030800780c */ /* 0x000fda0003f06070 */
[----:B------:R-:W-:Y:S05]  /*24c0*/  @!P0 BRA `(.L_x_52) ;  /* 0x0000000400348947 */ /* 0x000fea0003800000 */
[----:B------:R-:W-:Y:S02]  /*24d0*/  R2UR UR4, R18 ;  /* 0x00000000120472ca */ /* 0x000fe400000e0000 */
[----:B------:R-:W-:Y:S02]  /*24e0*/  R2UR UR5, R19 ;  /* 0x00000000130572ca */ /* 0x000fe400000e0000 */
[----:B------:R-:W-:-:S05]  /*24f0*/  IADD3 R14, P0, PT, R7, R22, RZ ;  /* 0x00000016070e7210 */ /* 0x000fca0007f1e0ff */
[----:B------:R-:W-:-:S06]  /*2500*/  IMAD.X R15, RZ, RZ, R2, P0 ;  /* 0x000000ffff0f7224 */ /* 0x000fcc00000e0602 */
[----:B------:R-:W2:Y:S02]  /*2510*/  LD.E.U8 R8, desc[UR4][R14.64] ;  /* 0x000000040e087980 */ /* 0x000ea4000c101100 */
[----:B--2---:R-:W-:Y:S01]  /*2520*/  ISETP.NE.AND P0, PT, R8, 0x1, PT ;  /* 0x000000010800780c */ /* 0x004fe20003f05270 */
[----:B------:R-:W-:-:S12]  /*2530*/  IMAD.WIDE.U32 R8, R7, 0x4, R16 ;  /* 0x0000000407087825 */ /* 0x000fd800078e0010 */
[----:B------:R-:W0:Y:S01]  /*2540*/  @P0 LDC.64 R12, c[0x0][0x380] ;  /* 0x0000e000ff0c0b82 */ /* 0x000e220000000a00 */
[C---:B------:R-:W-:Y:S01]  /*2550*/  @P0 R2UR UR8, R18.reuse ;  /* 0x00000000120802ca */ /* 0x040fe200000e0000 */
[----:B------:R-:W-:Y:S01]  /*2560*/  @P0 IMAD.IADD R21, R7, 0x1, R20 ;  /* 0x0000000107150824 */ /* 0x000fe200078e0214 */
[C---:B------:R-:W-:Y:S02]  /*2570*/  @P0 R2UR UR9, R19.reuse ;  /* 0x00000000130902ca */ /* 0x040fe400000e0000 */
[C---:B------:R-:W-:Y:S02]  /*2580*/  @P0 R2UR UR6, R18.reuse ;  /* 0x00000000120602ca */ /* 0x040fe400000e0000 */
[C---:B------:R-:W-:Y:S02]  /*2590*/  @P0 R2UR UR7, R19.reuse ;  /* 0x00000000130702ca */ /* 0x040fe400000e0000 */
[----:B------:R-:W-:Y:S02]  /*25a0*/  @P0 R2UR UR4, R18 ;  /* 0x00000000120402ca */ /* 0x000fe400000e0000 */
[----:B------:R-:W-:-:S05]  /*25b0*/  @P0 R2UR UR5, R19 ;  /* 0x00000000130502ca */ /* 0x000fca00000e0000 */
[----:B------:R-:W2:Y:S01]  /*25c0*/  @P0 LD.E R24, desc[UR8][R10.64] ;  /* 0x000000080a180980 */ /* 0x000ea2000c101900 */
[----:B0-----:R-:W-:-:S03]  /*25d0*/  @P0 IMAD.WIDE.U32 R12, R21, 0x4, R12 ;  /* 0x00000004150c0825 */ /* 0x001fc600078e000c */
[----:B------:R-:W2:Y:S04]  /*25e0*/  @P0 LD.E R21, desc[UR6][R8.64] ;  /* 0x0000000608150980 */ /* 0x000ea8000c101900 */
[----:B------:R-:W2:Y:S01]  /*25f0*/  @P0 LDG.E R12, desc[UR4][R12.64] ;  /* 0x000000040c0c0981 */ /* 0x000ea2000c1e1900 */
[----:B------:R-:W-:Y:S02]  /*2600*/  R2UR UR6, R18 ;  /* 0x00000000120672ca */ /* 0x000fe400000e0000 */
[----:B------:R-:W-:Y:S02]  /*2610*/  R2UR UR7, R19 ;  /* 0x00000000130772ca */ /* 0x000fe400000e0000 */
        /* <DEDUP_REMOVED lines=14> */
[----:B------:R-:W-:-:S03]  /*2700*/  LEA.HI.X R13, R24, UR5, R25, 0x2, P1 ;  /* 0x00000005180d7c11 */ /* 0x000fc600088f1419 */
[----:B------:R-:W2:Y:S04]  /*2710*/  @P0 LD.E R24, desc[UR8][R8.64+0x4] ;  /* 0x0000040808180980 */ /* 0x000ea8000c101900 */
[----:B------:R-:W2:Y:S04]  /*2720*/  @P0 LD.E R25, desc[UR10][R10.64] ;  /* 0x0000000a0a190980 */ /* 0x000ea8000c101900 */
[----:B0-----:R-:W2:Y:S01]  /*2730*/  @P0 LDG.E R21, desc[UR6][R12.64+0x4] ;  /* 0x000004060c150981 */ /* 0x001ea2000c1e1900 */
        /* <DEDUP_REMOVED lines=21> */
[----:B------:R-:W2:Y:S01]  /*2890*/  LD.E.U8 R14, desc[UR6][R14.64+0x3] ;  /* 0x000003060e0e7980 */ /* 0x000ea2000c101100 */
[----:B------:R-:W-:Y:S01]  /*28a0*/  BSSY.RECONVERGENT B1, `(.L_x_53) ;  /* 0x000000e000017945 */ /* 0x000fe20003800200 */
        /* <DEDUP_REMOVED lines=13> */
.L_x_54:
[----:B------:R-:W-:Y:S05]  /*2980*/  BSYNC.RECONVERGENT B1 ;  /* 0x0000000000017941 */ /* 0x000fea0003800200 */
.L_x_53:
[----:B------:R-:W-:-:S07]  /*2990*/  VIADD R7, R7, 0x4 ;  /* 0x0000000407077836 */ /* 0x000fce0000000000 */
.L_x_52:
[----:B------:R-:W-:-:S13]  /*29a0*/  ISETP.NE.AND P0, PT, R6, RZ, PT ;  /* 0x000000ff0600720c */ /* 0x000fda0003f05270 */
[----:B------:R-:W-:Y:S05]  /*29b0*/  @!P0 BRA `(.L_x_51) ;  /* 0xffffffe800588947 */ /* 0x000fea000383ffff */
[----:B------:R-:W-:-:S13]  /*29c0*/  ISETP.NE.AND P0, PT, R6, 0x1, PT ;  /* 0x000000010600780c */ /* 0x000fda0003f05270 */
[----:B------:R-:W-:Y:S05]  /*29d0*/  @!P0 BRA `(.L_x_55) ;  /* 0x0000000000b48947 */ /* 0x000fea0003800000 */
[----:B------:R-:W-:Y:S02]  /*29e0*/  R2UR UR4, R18 ;  /* 0x00000000120472ca */ /* 0x000fe400000e0000 */
[----:B------:R-:W-:Y:S02]  /*29f0*/  R2UR UR5, R19 ;  /* 0x00000000130572ca */ /* 0x000fe400000e0000 */
[----:B------:R-:W-:-:S05]  /*2a00*/  IADD3 R12, P0, PT, R7, R22, RZ ;  /* 0x00000016070c7210 */ /* 0x000fca0007f1e0ff */
[----:B------:R-:W-:-:S06]  /*2a10*/  IMAD.X R13, RZ, RZ, R2, P0 ;  /* 0x000000ffff0d7224 */ /* 0x000fcc00000e0602 */
[----:B0-----:R-:W2:Y:S02]  /*2a20*/  LD.E.U8 R8, desc[UR4][R12.64] ;  /* 0x000000040c087980 */ /* 0x001ea4000c101100 */
[----:B--2---:R-:W-:-:S13]  /*2a30*/  ISETP.NE.AND P0, PT, R8, 0x1, PT ;  /* 0x000000010800780c */ /* 0x004fda0003f05270 */
[----:B------:R-:W0:Y:S01]  /*2a40*/  @P0 LDC.64 R14, c[0x0][0x380] ;  /* 0x0000e000ff0e0b82 */ /* 0x000e220000000a00 */
[C---:B------:R-:W-:Y:S01]  /*2a50*/  @P0 R2UR UR4, R18.reuse ;  /* 0x00000000120402ca */ /* 0x040fe200000e0000 */
[----:B------:R-:W-:Y:S01]  /*2a60*/  @P0 IMAD.IADD R9, R7, 0x1, R20 ;  /* 0x0000000107090824 */ /* 0x000fe200078e0214 */
[C---:B------:R-:W-:Y:S02]  /*2a70*/  @P0 R2UR UR5, R19.reuse ;  /* 0x00000000130502ca */ /* 0x040fe400000e0000 */
[C---:B------:R-:W-:Y:S02]  /*2a80*/  @P0 R2UR UR8, R18.reuse ;  /* 0x00000000120802ca */ /* 0x040fe400000e0000 */
[C---:B------:R-:W-:Y:S02]  /*2a90*/  @P0 R2UR UR9, R19.reuse ;  /* 0x00000000130902ca */ /* 0x040fe400000e0000 */
[----:B------:R-:W-:Y:S02]  /*2aa0*/  @P0 R2UR UR6, R18 ;  /* 0x00000000120602ca */ /* 0x000fe400000e0000 */
[----:B------:R-:W-:-:S02]  /*2ab0*/  @P0 R2UR UR7, R19 ;  /* 0x00000000130702ca */ /* 0x000fc400000e0000 */
[----:B------:R-:W-:-:S07]  /*2ac0*/  @P0 LEA R8, P1, R7, R16, 0x2 ;  /* 0x0000001007080211 */ /* 0x000fce00078210ff */
[----:B------:R-:W2:Y:S01]  /*2ad0*/  @P0 LD.E R24, desc[UR8][R10.64] ;  /* 0x000000080a180980 */ /* 0x000ea2000c101900 */
[----:B0-----:R-:W-:Y:S01]  /*2ae0*/  @P0 IMAD.WIDE.U32 R14, R9, 0x4, R14 ;  /* 0x00000004090e0825 */ /* 0x001fe200078e000e */
[----:B------:R-:W-:-:S05]  /*2af0*/  @P0 LEA.HI.X R9, R7, R17, RZ, 0x2, P1 ;  /* 0x0000001107090211 */ /* 0x000fca00008f14ff */
[----:B------:R-:W2:Y:S04]  /*2b00*/  @P0 LDG.E R14, desc[UR4][R14.64] ;  /* 0x000000040e0e0981 */ /* 0x000ea8000c1e1900 */
[----:B------:R-:W2:Y:S01]  /*2b10*/  @P0 LD.E R21, desc[UR6][R8.64] ;  /* 0x0000000608150980 */ /* 0x000ea2000c101900 */
[----:B------:R-:W-:Y:S02]  /*2b20*/  R2UR UR6, R18 ;  /* 0x00000000120672ca */ /* 0x000fe400000e0000 */
[----:B------:R-:W-:Y:S02]  /*2b30*/  R2UR UR7, R19 ;  /* 0x00000000130772ca */ /* 0x000fe400000e0000 */
[----:B--2---:R-:W-:-:S05]  /*2b40*/  @P0 VIADDMNMX R21, R24, R14, R21, PT ;  /* 0x0000000e18150246 */ /* 0x004fca0003800115 */
[----:B------:R0:W-:Y:S06]  /*2b50*/  @P0 ST.E desc[UR4][R8.64], R21 ;  /* 0x0000001508000985 */ /* 0x0001ec000c101904 */
[----:B------:R-:W2:Y:S02]  /*2b60*/  LD.E.U8 R12, desc[UR6][R12.64+0x1] ;  /* 0x000001060c0c7980 */ /* 0x000ea4000c101100 */
[----:B--2---:R-:W-:-:S13]  /*2b70*/  ISETP.NE.AND P0, PT, R12, 0x1, PT ;  /* 0x000000010c00780c */ /* 0x004fda0003f05270 */
[----:B------:R-:W1:Y:S01]  /*2b80*/  @P0 LDC.64 R24, c[0x0][0x380] ;  /* 0x0000e000ff180b82 */ /* 0x000e620000000a00 */
[----:B------:R-:W-:Y:S02]  /*2b90*/  @P0 IADD3 R26, P1, PT, R20, R7, RZ ;  /* 0x00000007141a0210 */ /* 0x000fe40007f3e0ff */
[C---:B------:R-:W-:Y:S02]  /*2ba0*/  @P0 R2UR UR8, R18.reuse ;  /* 0x00000000120802ca */ /* 0x040fe400000e0000 */
[C---:B------:R-:W-:Y:S02]  /*2bb0*/  @P0 R2UR UR9, R19.reuse ;  /* 0x00000000130902ca */ /* 0x040fe400000e0000 */
[C---:B------:R-:W-:Y:S02]  /*2bc0*/  @P0 R2UR UR6, R18.reuse ;  /* 0x00000000120602ca */ /* 0x040fe400000e0000 */
[----:B------:R-:W-:Y:S02]  /*2bd0*/  @P0 R2UR UR7, R19 ;  /* 0x00000000130702ca */ /* 0x000fe400000e0000 */
[----:B------:R-:W-:-:S02]  /*2be0*/  @P0 R2UR UR4, R18 ;  /* 0x00000000120402ca */ /* 0x000fc400000e0000 */
[----:B------:R-:W-:Y:S01]  /*2bf0*/  @P0 R2UR UR5, R19 ;  /* 0x00000000130502ca */ /* 0x000fe200000e0000 */
[----:B------:R-:W-:Y:S01]  /*2c00*/  @P0 IMAD.X R27, RZ, RZ, RZ, P1 ;  /* 0x000000ffff1b0224 */ /* 0x000fe200008e06ff */
[----:B------:R-:W-:-:S03]  /*2c10*/  @P0 LEA R14, P2, R7, R16, 0x2 ;  /* 0x00000010070e0211 */ /* 0x000fc600078410ff */
[----:B0-----:R-:W2:Y:S01]  /*2c20*/  @P0 LD.E R8, desc[UR8][R10.64] ;  /* 0x000000080a080980 */ /* 0x001ea2000c101900 */
[----:B------:R-:W-:Y:S02]  /*2c30*/  @P0 LEA.HI.X R15, R7, R17, RZ, 0x2, P2 ;  /* 0x00000011070f0211 */ /* 0x000fe400010f14ff */
[----:B-1----:R-:W-:-:S03]  /*2c40*/  @P0 LEA R24, P1, R26, R24, 0x2 ;  /* 0x000000181a180211 */ /* 0x002fc600078210ff */
[----:B------:R-:W2:Y:S01]  /*2c50*/  @P0 LD.E R9, desc[UR6][R14.64+0x4] ;  /* 0x000004060e090980 */ /* 0x000ea2000c101900 */
[----:B------:R-:W-:-:S05]  /*2c60*/  @P0 LEA.HI.X R25, R26, R25, R27, 0x2, P1 ;  /* 0x000000191a190211 */ /* 0x000fca00008f141b */
[----:B------:R-:W2:Y:S01]  /*2c70*/  @P0 LDG.E R24, desc[UR4][R24.64+0x4] ;  /* 0x0000040418180981 */ /* 0x000ea2000c1e1900 */
[----:B------:R-:W-:Y:S01]  /*2c80*/  VIADD R7, R7, 0x2 ;  /* 0x0000000207077836 */ /* 0x000fe20000000000 */
[----:B--2---:R-:W-:-:S05]  /*2c90*/  @P0 VIADDMNMX R9, R8, R24, R9, PT ;  /* 0x0000001808090246 */ /* 0x004fca0003800109 */
[----:B------:R1:W-:Y:S02]  /*2ca0*/  @P0 ST.E desc[UR4][R14.64+0x4], R9 ;  /* 0x000004090e000985 */ /* 0x0003e4000c101904 */
.L_x_55:
[----:B------:R-:W2:Y:S02]  /*2cb0*/  LDCU UR4, c[0x0][0x388] ;  /* 0x00007100ff0477ac */ /* 0x000ea40008000800 */
[----:B--2---:R-:W-:-:S04]  /*2cc0*/  ULOP3.LUT UR4, UR4, 0x1, URZ, 0xc0, !UPT ;  /* 0x0000000104047892 */ /* 0x004fc8000f8ec0ff */
[----:B------:R-:W-:-:S09]  /*2cd0*/  UISETP.NE.U32.AND UP0, UPT, UR4, 0x1, UPT ;  /* 0x000000010400788c */ /* 0x000fd2000bf05070 */
[----:B------:R-:W-:Y:S05]  /*2ce0*/  BRA.U UP0, `(.L_x_51) ;  /* 0xffffffe5008c7547 */ /* 0x000fea000b83ffff */
[----:B------:R-:W-:Y:S02]  /*2cf0*/  R2UR UR4, R18 ;  /* 0x00000000120472ca */ /* 0x000fe400000e0000 */
[----:B------:R-:W-:Y:S02]  /*2d00*/  R2UR UR5, R19 ;  /* 0x00000000130572ca */ /* 0x000fe400000e0000 */
[----:B0-----:R-:W-:-:S05]  /*2d10*/  IADD3 R8, P0, PT, R7, R22, RZ ;  /* 0x0000001607087210 */ /* 0x001fca0007f1e0ff */
[----:B-1----:R-:W-:-:S06]  /*2d20*/  IMAD.X R9, RZ, RZ, R2, P0 ;  /* 0x000000ffff097224 */ /* 0x002fcc00000e0602 */
[----:B------:R-:W2:Y:S02]  /*2d30*/  LD.E.U8 R8, desc[UR4][R8.64] ;  /* 0x0000000408087980 */ /* 0x000ea4000c101100 */
[----:B--2---:R-:W-:-:S13]  /*2d40*/  ISETP.NE.AND P0, PT, R8, 0x1, PT ;  /* 0x000000010800780c */ /* 0x004fda0003f05270 */
[----:B------:R-:W-:Y:S05]  /*2d50*/  @!P0 BRA `(.L_x_51) ;  /* 0xffffffe400708947 */ /* 0x000fea000383ffff */
[----:B------:R-:W0:Y:S01]  /*2d60*/  LDC.64 R8, c[0x0][0x380] ;  /* 0x0000e000ff087b82 */ /* 0x000e220000000a00 */
[----:B------:R-:W-:Y:S01]  /*2d70*/  R2UR UR8, R18 ;  /* 0x00000000120872ca */ /* 0x000fe200000e0000 */
[----:B------:R-:W-:Y:S01]  /*2d80*/  IMAD.IADD R15, R20, 0x1, R7 ;  /* 0x00000001140f7824 */ /* 0x000fe200078e0207 */
[----:B------:R-:W-:Y:S01]  /*2d90*/  R2UR UR9, R19 ;  /* 0x00000000130972ca */ /* 0x000fe200000e0000 */
[----:B------:R-:W-:Y:S01]  /*2da0*/  IMAD.WIDE.U32 R12, R7, 0x4, R16 ;  /* 0x00000004070c7825 */ /* 0x000fe200078e0010 */
[C---:B------:R-:W-:Y:S02]  /*2db0*/  R2UR UR6, R18.reuse ;  /* 0x00000000120672ca */ /* 0x040fe400000e0000 */
[C---:B------:R-:W-:Y:S02]  /*2dc0*/  R2UR UR7, R19.reuse ;  /* 0x00000000130772ca */ /* 0x040fe400000e0000 */
[----:B------:R-:W-:Y:S02]  /*2dd0*/  R2UR UR4, R18 ;  /* 0x00000000120472ca */ /* 0x000fe400000e0000 */
[----:B------:R-:W-:-:S05]  /*2de0*/  R2UR UR5, R19 ;  /* 0x00000000130572ca */ /* 0x000fca00000e0000 */
[----:B------:R-:W2:Y:S04]  /*2df0*/  LD.E R10, desc[UR8][R10.64] ;  /* 0x000000080a0a7980 */ /* 0x000ea8000c101900 */
[----:B------:R-:W2:Y:S01]  /*2e00*/  LD.E R7, desc[UR6][R12.64] ;  /* 0x000000060c077980 */ /* 0x000ea2000c101900 */
[----:B0-----:R-:W-:-:S06]  /*2e10*/  IMAD.WIDE.U32 R8, R15, 0x4, R8 ;  /* 0x000000040f087825 */ /* 0x001fcc00078e0008 */
[----:B------:R-:W2:Y:S02]  /*2e20*/  LDG.E R8, desc[UR4][R8.64] ;  /* 0x0000000408087981 */ /* 0x000ea4000c1e1900 */
[----:B--2---:R-:W-:-:S05]  /*2e30*/  VIADDMNMX R7, R10, R8, R7, PT ;  /* 0x000000080a077246 */ /* 0x004fca0003800107 */
[----:B------:R3:W-:Y:S01]  /*2e40*/  ST.E desc[UR4][R12.64], R7 ;  /* 0x000000070c007985 */ /* 0x0007e2000c101904 */
[----:B------:R-:W-:Y:S05]  /*2e50*/  BRA `(.L_x_51) ;  /* 0xffffffe400307947 */ /* 0x000fea000383ffff */
.L_x_37:
[----:B--2---:R-:W0:Y:S01]  /*2e60*/  LDC R10, c[0x0][0x388] ;  /* 0x0000e200ff0a7b82 */ /* 0x004e220000000800 */
[----:B------:R-:W-:-:S05]  /*2e70*/  VIADD R7, R7, 0x1 ;  /* 0x0000000107077836 */ /* 0x000fca0000000000 */
[----:B0-----:R-:W-:-:S13]  /*2e80*/  ISETP.NE.AND P0, PT, R7, R10, PT ;  /* 0x0000000a0700720c */ /* 0x001fda0003f05270 */
[----:B------:R-:W-:Y:S05]  /*2e90*/  @!P0 BREAK.RELIABLE B1 ;  /* 0x0000000000018942 */ /* 0x000fea0003800100 */
[----:B------:R-:W-:Y:S05]  /*2ea0*/  @P0 BRA `(.L_x_56) ;  /* 0xffffffe400240947 */ /* 0x000fea000383ffff */
[----:B------:R-:W-:Y:S05]  /*2eb0*/  BSYNC.RECONVERGENT B0 ;  /* 0x0000000000007941 */ /* 0x000fea0003800200 */
.L_x_35:
[----:B------:R-:W-:Y:S01]  /*2ec0*/  ISETP.GE.U32.AND P0, PT, R0, 0xf, PT ;  /* 0x0000000f0000780c */ /* 0x000fe20003f06070 */
[----:B------:R-:W-:Y:S01]  /*2ed0*/  IMAD.MOV.U32 R7, RZ, RZ, RZ ;  /* 0x000000ffff077224 */ /* 0x000fe200078e00ff */
[----:B------:R-:W-:-:S11]  /*2ee0*/  ISETP.NE.AND P3, PT, R3, RZ, PT ;  /* 0x000000ff0300720c */ /* 0x000fd60003f65270 */
[----:B------:R-:W-:Y:S05]  /*2ef0*/  @!P0 BRA `(.L_x_57) ;  /* 0x0000000000e48947 */ /* 0x000fea0003800000 */
[----:B------:R-:W0:Y:S01]  /*2f00*/  LDC.64 R8, c[0x0][0x390] ;  /* 0x0000e400ff087b82 */ /* 0x000e220000000a00 */
[----:B------:R-:W-:Y:S01]  /*2f10*/  IADD3 R13, P0, PT, R16, 0x20, RZ ;  /* 0x00000020100d7810 */ /* 0x000fe20007f1e0ff */
[----:B------:R-:W-:Y:S01]  /*2f20*/  BSSY.RECONVERGENT B0, `(.L_x_57) ;  /* 0x0000036000007945 */ /* 0x000fe20003800200 */
[----:B------:R-:W-:-:S03]  /*2f30*/  LOP3.LUT R7, R10, 0x7ffffff0, RZ, 0xc0, !PT ;  /* 0x7ffffff00a077812 */ /* 0x000fc600078ec0ff */
[----:B------:R-:W-:Y:S02]  /*2f40*/  IMAD.X R14, RZ, RZ, R17, P0 ;  /* 0x000000ffff0e7224 */ /* 0x000fe400000e0611 */
[----:B------:R-:W-:Y:S02]  /*2f50*/  IMAD.MOV R0, RZ, RZ, -R7 ;  /* 0x000000ffff007224 */ /* 0x000fe400078e0a07 */
[----:B0-----:R-:W-:-:S03]  /*2f60*/  IMAD.WIDE.U32 R8, R4, 0x4, R8 ;  /* 0x0000000404087825 */ /* 0x001fc600078e0008 */
[----:B------:R-:W-:-:S05]  /*2f70*/  IADD3 R12, P1, PT, R8, 0x20, RZ ;  /* 0x00000020080c7810 */ /* 0x000fca0007f3e0ff */
[----:B------:R-:W-:-:S08]  /*2f80*/  IMAD.X R15, RZ, RZ, R9, P1 ;  /* 0x000000ffff0f7224 */ /* 0x000fd000008e0609 */
.L_x_58:
[----:B------:R-:W-:Y:S01]  /*2f90*/  R2UR UR4, R18 ;  /* 0x00000000120472ca */ /* 0x000fe200000e0000 */
[----:B------:R-:W-:Y:S01]  /*2fa0*/  IMAD.MOV.U32 R10, RZ, RZ, R13 ;  /* 0x000000ffff0a7224 */ /* 0x000fe200078e000d */
[----:B------:R-:W-:Y:S01]  /*2fb0*/  R2UR UR5, R19 ;  /* 0x00000000130572ca */ /* 0x000fe200000e0000 */
[----:B------:R-:W-:-:S12]  /*2fc0*/  IMAD.MOV.U32 R11, RZ, RZ, R14 ;  /* 0x000000ffff0b7224 */ /* 0x000fd800078e000e */
[----:B--2---:R-:W2:Y:S01]  /*2fd0*/  LD.E R13, desc[UR4][R10.64+-0x20] ;  /* 0xffffe0040a0d7980 */ /* 0x004ea2000c101900 */
[----:B------:R-:W-:Y:S01]  /*2fe0*/  R2UR UR6, R18 ;  /* 0x00000000120672ca */ /* 0x000fe200000e0000 */
[----:B------:R-:W-:Y:S01]  /*2ff0*/  IMAD.MOV.U32 R8, RZ, RZ, R12 ;  /* 0x000000ffff087224 */ /* 0x000fe200078e000c */
[----:B------:R-:W-:Y:S01]  /*3000*/  R2UR UR7, R19 ;  /* 0x00000000130772ca */ /* 0x000fe200000e0000 */
[----:B------:R-:W-:-:S05]  /*3010*/  IMAD.MOV.U32 R9, RZ, RZ, R15 ;  /* 0x000000ffff097224 */ /* 0x000fca00078e000f */
[----:B--2---:R0:W-:Y:S07]  /*3020*/  STG.E desc[UR4][R8.64+-0x20], R13 ;  /* 0xffffe00d08007986 */ /* 0x0041ee000c101904 */
[----:B------:R-:W2:Y:S04]  /*3030*/  LD.E R15, desc[UR6][R10.64+-0x1c] ;  /* 0xffffe4060a0f7980 */ /* 0x000ea8000c101900 */
[----:B--2---:R1:W-:Y:S04]  /*3040*/  STG.E desc[UR4][R8.64+-0x1c], R15 ;  /* 0xffffe40f08007986 */ /* 0x0043e8000c101904 */
[----:B------:R-:W2:Y:S04]  /*3050*/  LD.E R21, desc[UR6][R10.64+-0x18] ;  /* 0xffffe8060a157980 */ /* 0x000ea8000c101900 */
[----:B--2---:R2:W-:Y:S04]  /*3060*/  STG.E desc[UR4][R8.64+-0x18], R21 ;  /* 0xffffe81508007986 */ /* 0x0045e8000c101904 */
[----:B------:R-:W3:Y:S04]  /*3070*/  LD.E R23, desc[UR6][R10.64+-0x14] ;  /* 0xffffec060a177980 */ /* 0x000ee8000c101900 */
[----:B---3--:R3:W-:Y:S04]  /*3080*/  STG.E desc[UR4][R8.64+-0x14], R23 ;  /* 0xffffec1708007986 */ /* 0x0087e8000c101904 */
[----:B0-----:R-:W4:Y:S04]  /*3090*/  LD.E R13, desc[UR6][R10.64+-0x10] ;  /* 0xfffff0060a0d7980 */ /* 0x001f28000c101900 */
[----:B----4-:R0:W-:Y:S04]  /*30a0*/  STG.E desc[UR4][R8.64+-0x10], R13 ;  /* 0xfffff00d08007986 */ /* 0x0101e8000c101904 */
[----:B-1----:R-:W4:Y:S04]  /*30b0*/  LD.E R15, desc[UR6][R10.64+-0xc] ;  /* 0xfffff4060a0f7980 */ /* 0x002f28000c101900 */
[----:B----4-:R1:W-:Y:S04]  /*30c0*/  STG.E desc[UR4][R8.64+-0xc], R15 ;  /* 0xfffff40f08007986 */ /* 0x0103e8000c101904 */
[----:B--2---:R-:W2:Y:S04]  /*30d0*/  LD.E R21, desc[UR6][R10.64+-0x8] ;  /* 0xfffff8060a157980 */ /* 0x004ea8000c101900 */
[----:B--2---:R2:W-:Y:S04]  /*30e0*/  STG.E desc[UR4][R8.64+-0x8], R21 ;  /* 0xfffff81508007986 */ /* 0x0045e8000c101904 */
[----:B---3--:R-:W3:Y:S04]  /*30f0*/  LD.E R23, desc[UR6][R10.64+-0x4] ;  /* 0xfffffc060a177980 */ /* 0x008ee8000c101900 */
        /* <DEDUP_REMOVED lines=13> */
[----:B--2---:R-:W2:Y:S01]  /*31d0*/  LD.E R21, desc[UR6][R10.64+0x18] ;  /* 0x000018060a157980 */ /* 0x004ea2000c101900 */
[----:B------:R-:W-:-:S05]  /*31e0*/  VIADD R0, R0, 0x10 ;  /* 0x0000001000007836 */ /* 0x000fca0000000000 */
[----:B------:R-:W-:Y:S01]  /*31f0*/  ISETP.NE.AND P0, PT, R0, RZ, PT ;  /* 0x000000ff0000720c */ /* 0x000fe20003f05270 */
[----:B--2---:R2:W-:Y:S04]  /*3200*/  STG.E desc[UR4][R8.64+0x18], R21 ;  /* 0x0000181508007986 */ /* 0x0045e8000c101904 */
[----:B---3--:R-:W3:Y:S01]  /*3210*/  LD.E R23, desc[UR6][R10.64+0x1c] ;  /* 0x00001c060a177980 */ /* 0x008ee2000c101900 */
[----:B0-----:R-:W-:Y:S02]  /*3220*/  IADD3 R13, P1, PT, R10, 0x40, RZ ;  /* 0x000000400a0d7810 */ /* 0x001fe40007f3e0ff */
[----:B------:R-:W-:-:S03]  /*3230*/  IADD3 R12, P2, PT, R8, 0x40, RZ ;  /* 0x00000040080c7810 */ /* 0x000fc60007f5e0ff */
[----:B------:R-:W-:Y:S02]  /*3240*/  IMAD.X R14, RZ, RZ, R11, P1 ;  /* 0x000000ffff0e7224 */ /* 0x000fe400008e060b */
[----:B-1----:R-:W-:Y:S01]  /*3250*/  IMAD.X R15, RZ, RZ, R9, P2 ;  /* 0x000000ffff0f7224 */ /* 0x002fe200010e0609 */
[----:B---3--:R2:W-:Y:S01]  /*3260*/  STG.E desc[UR4][R8.64+0x1c], R23 ;  /* 0x00001c1708007986 */ /* 0x0085e2000c101904 */
[----:B------:R-:W-:Y:S06]  /*3270*/  @P0 BRA `(.L_x_58) ;  /* 0xfffffffc00440947 */ /* 0x000fec000383ffff */
[----:B------:R-:W-:Y:S05]  /*3280*/  BSYNC.RECONVERGENT B0 ;  /* 0x0000000000007941 */ /* 0x000fea0003800200 */
.L_x_57:
[----:B------:R-:W-:Y:S04]  /*3290*/  BSSY.RECONVERGENT B0, `(.L_x_27) ;  /* 0x000005c000007945 */ /* 0x000fe80003800200 */
[----:B------:R-:W-:Y:S05]  /*32a0*/  @!P3 BRA `(.L_x_59) ;  /* 0x000000040068b947 */ /* 0x000fea0003800000 */
[----:B------:R-:W-:Y:S02]  /*32b0*/  ISETP.GE.U32.AND P0, PT, R3, 0x8, PT ;  /* 0x000000080300780c */ /* 0x000fe40003f06070 */
[----:B------:R-:W-:-:S11]  /*32c0*/  ISETP.NE.AND P1, PT, R5, RZ, PT ;  /* 0x000000ff0500720c */ /* 0x000fd60003f25270 */
[----:B------:R-:W-:Y:S05]  /*32d0*/  @!P0 BRA `(.L_x_60) ;  /* 0x0000000000888947 */ /* 0x000fea0003800000 */
[----:B------:R-:W-:Y:S01]  /*32e0*/  R2UR UR4, R18 ;  /* 0x00000000120472ca */ /* 0x000fe200000e0000 */
[----:B--2---:R-:W-:Y:S01]  /*32f0*/  IMAD.WIDE.U32 R8, R7, 0x4, R16 ;  /* 0x0000000407087825 */ /* 0x004fe200078e0010 */
[----:B------:R-:W-:Y:S01]  /*3300*/  R2UR UR5, R19 ;  /* 0x00000000130572ca */ /* 0x000fe200000e0000 */
[----:B------:R-:W0:-:S12]  /*3310*/  LDC.64 R12, c[0x0][0x390] ;  /* 0x0000e400ff0c7b82 */ /* 0x000e180000000a00 */
[----:B------:R-:W2:Y:S01]  /*3320*/  LD.E R3, desc[UR4][R8.64] ;  /* 0x0000000408037980 */ /* 0x000ea2000c101900 */
[----:B------:R-:W-:Y:S01]  /*3330*/  R2UR UR6, R18 ;  /* 0x00000000120672ca */ /* 0x000fe200000e0000 */
[----:B------:R-:W-:Y:S01]  /*3340*/  IMAD.IADD R11, R4, 0x1, R7 ;  /* 0x00000001040b7824 */ /* 0x000fe200078e0207 */
[----:B------:R-:W-:-:S03]  /*3350*/  R2UR UR7, R19 ;  /* 0x00000000130772ca */ /* 0x000fc600000e0000 */
[----:B0-----:R-:W-:Y:S01]  /*3360*/  IMAD.WIDE.U32 R12, R11, 0x4, R12 ;  /* 0x000000040b0c7825 */ /* 0x001fe200078e000c */
[----:B------:R-:W-:-:S04]  /*3370*/  IADD3 R0, P0, PT, R4, R7, RZ ;  /* 0x0000000704007210 */ /* 0x000fc80007f1e0ff */
[----:B--2---:R0:W-:Y:S01]  /*3380*/  STG.E desc[UR4][R12.64], R3 ;  /* 0x000000030c007986 */ /* 0x0041e2000c101904 */
[----:B------:R-:W1:Y:S04]  /*3390*/  LDCU.64 UR4, c[0x0][0x390] ;  /* 0x00007200ff0477ac */ /* 0x000e680008000a00 */
[----:B------:R-:W2:Y:S01]  /*33a0*/  LD.E R15, desc[UR6][R8.64+0x4] ;  /* 0x00000406080f7980 */ /* 0x000ea2000c101900 */
[----:B------:R-:W-:Y:S01]  /*33b0*/  R2UR UR8, R18 ;  /* 0x00000000120872ca */ /* 0x000fe200000e0000 */
[----:B------:R-:W-:Y:S01]  /*33c0*/  IMAD.X R11, RZ, RZ, RZ, P0 ;  /* 0x000000ffff0b7224 */ /* 0x000fe200000e06ff */
[----:B------:R-:W-:Y:S02]  /*33d0*/  R2UR UR9, R19 ;  /* 0x00000000130972ca */ /* 0x000fe400000e0000 */
[----:B-1----:R-:W-:-:S04]  /*33e0*/  LEA R10, P0, R0, UR4, 0x2 ;  /* 0x00000004000a7c11 */ /* 0x002fc8000f8010ff */
[----:B------:R-:W-:-:S05]  /*33f0*/  LEA.HI.X R11, R0, UR5, R11, 0x2, P0 ;  /* 0x00000005000b7c11 */ /* 0x000fca00080f140b */
[----:B--2---:R1:W-:Y:S04]  /*3400*/  STG.E desc[UR6][R10.64+0x4], R15 ;  /* 0x0000040f0a007986 */ /* 0x0043e8000c101906 */
[----:B------:R-:W2:Y:S01]  /*3410*/  LD.E R21, desc[UR8][R8.64+0x8] ;  /* 0x0000080808157980 */ /* 0x000ea2000c101900 */
[----:B------:R-:W-:Y:S02]  /*3420*/  R2UR UR4, R18 ;  /* 0x00000000120472ca */ /* 0x000fe400000e0000 */
[----:B------:R-:W-:-:S13]  /*3430*/  R2UR UR5, R19 ;  /* 0x00000000130572ca */ /* 0x000fda00000e0000 */
[----:B--2---:R2:W-:Y:S04]  /*3440*/  STG.E desc[UR4][R10.64+0x8], R21 ;  /* 0x000008150a007986 */ /* 0x0045e8000c101904 */
[----:B0-----:R-:W3:Y:S04]  /*3450*/  LD.E R3, desc[UR6][R8.64+0xc] ;  /* 0x00000c0608037980 */ /* 0x001ee8000c101900 */
[----:B---3--:R0:W-:Y:S04]  /*3460*/  STG.E desc[UR4][R10.64+0xc], R3 ;  /* 0x00000c030a007986 */ /* 0x0081e8000c101904 */
[----:B------:R-:W3:Y:S04]  /*3470*/  LD.E R13, desc[UR6][R8.64+0x10] ;  /* 0x00001006080d7980 */ /* 0x000ee8000c101900 */
[----:B---3--:R3:W-:Y:S04]  /*3480*/  STG.E desc[UR4][R10.64+0x10], R13 ;  /* 0x0000100d0a007986 */ /* 0x0087e8000c101904 */
[----:B-1----:R-:W4:Y:S04]  /*3490*/  LD.E R15, desc[UR6][R8.64+0x14] ;  /* 0x00001406080f7980 */ /* 0x002f28000c101900 */
[----:B----4-:R3:W-:Y:S04]  /*34a0*/  STG.E desc[UR4][R10.64+0x14], R15 ;  /* 0x0000140f0a007986 */ /* 0x0107e8000c101904 */
[----:B--2---:R-:W2:Y:S04]  /*34b0*/  LD.E R21, desc[UR6][R8.64+0x18] ;  /* 0x0000180608157980 */ /* 0x004ea8000c101900 */
[----:B--2---:R3:W-:Y:S04]  /*34c0*/  STG.E desc[UR4][R10.64+0x18], R21 ;  /* 0x000018150a007986 */ /* 0x0047e8000c101904 */
[----:B0-----:R-:W2:Y:S01]  /*34d0*/  LD.E R3, desc[UR6][R8.64+0x1c] ;  /* 0x00001c0608037980 */ /* 0x001ea2000c101900 */
[----:B------:R-:W-:-:S03]  /*34e0*/  VIADD R7, R7, 0x8 ;  /* 0x0000000807077836 */ /* 0x000fc60000000000 */
[----:B--2---:R3:W-:Y:S04]  /*34f0*/  STG.E desc[UR4][R10.64+0x1c], R3 ;  /* 0x00001c030a007986 */ /* 0x0047e8000c101904 */
.L_x_60:
[----:B------:R-:W-:Y:S05]  /*3500*/  @!P1 BRA `(.L_x_59) ;  /* 0x0000000000d09947 */ /* 0x000fea0003800000 */
[----:B------:R-:W-:Y:S02]  /*3510*/  ISETP.GE.U32.AND P0, PT, R5, 0x4, PT ;  /* 0x000000040500780c */ /* 0x000fe40003f06070 */
[----:B------:R-:W-:-:S11]  /*3520*/  ISETP.NE.AND P1, PT, R6, RZ, PT ;  /* 0x000000ff0600720c */ /* 0x000fd60003f25270 */
[----:B------:R-:W-:Y:S05]  /*3530*/  @!P0 BRA `(.L_x_61) ;  /* 0x0000000000688947 */ /* 0x000fea0003800000 */
[----:B------:R-:W-:Y:S01]  /*3540*/  R2UR UR4, R18 ;  /* 0x00000000120472ca */ /* 0x000fe200000e0000 */
[----:B--2---:R-:W-:Y:S01]  /*3550*/  IMAD.WIDE.U32 R8, R7, 0x4, R16 ;  /* 0x0000000407087825 */ /* 0x004fe200078e0010 */
[----:B------:R-:W-:Y:S01]  /*3560*/  R2UR UR5, R19 ;  /* 0x00000000130572ca */ /* 0x000fe200000e0000 */
[----:B---3--:R-:W0:-:S12]  /*3570*/  LDC.64 R10, c[0x0][0x390] ;  /* 0x0000e400ff0a7b82 */ /* 0x008e180000000a00 */
        /* <DEDUP_REMOVED lines=19> */
[----:B0-----:R-:W2:Y:S01]  /*36b0*/  LD.E R3, desc[UR6][R8.64+0xc] ;  /* 0x00000c0608037980 */ /* 0x001ea2000c101900 */
[----:B------:R-:W-:-:S03]  /*36c0*/  VIADD R7, R7, 0x4 ;  /* 0x0000000407077836 */ /* 0x000fc60000000000 */
[----:B--2---:R1:W-:Y:S04]  /*36d0*/  STG.E desc[UR4][R12.64+0xc], R3 ;  /* 0x00000c030c007986 */ /* 0x0043e8000c101904 */
.L_x_61:
[----:B------:R-:W-:Y:S05]  /*36e0*/  @!P1 BRA `(.L_x_59) ;  /* 0x0000000000589947 */ /* 0x000fea0003800000 */
[----:B---3--:R-:W0:Y:S01]  /*36f0*/  LDC.64 R10, c[0x0][0x390] ;  /* 0x0000e400ff0a7b82 */ /* 0x008e220000000a00 */
[----:B-1----:R-:W-:Y:S02]  /*3700*/  IMAD.IADD R5, R4, 0x1, R7 ;  /* 0x0000000104057824 */ /* 0x002fe400078e0207 */
[----:B--2---:R-:W-:-:S04]  /*3710*/  IMAD.WIDE.U32 R8, R7, 0x4, R16 ;  /* 0x0000000407087825 */ /* 0x004fc800078e0010 */
[----:B------:R-:W-:Y:S02]  /*3720*/  IMAD.MOV R6, RZ, RZ, -R6 ;  /* 0x000000ffff067224 */ /* 0x000fe400078e0a06 */
[----:B0-----:R-:W-:-:S04]  /*3730*/  IMAD.WIDE.U32 R4, R5, 0x4, R10 ;  /* 0x0000000405047825 */ /* 0x001fc800078e000a */
[----:B------:R-:W-:Y:S02]  /*3740*/  IMAD.MOV.U32 R0, RZ, RZ, R4 ;  /* 0x000000ffff007224 */ /* 0x000fe400078e0004 */
[----:B------:R-:W-:-:S07]  /*3750*/  IMAD.MOV.U32 R7, RZ, RZ, R5 ;  /* 0x000000ffff077224 */ /* 0x000fce00078e0005 */
.L_x_62:
[----:B------:R-:W-:Y:S01]  /*3760*/  R2UR UR4, R18 ;  /* 0x00000000120472ca */ /* 0x000fe200000e0000 */
[----:B0-----:R-:W-:Y:S01]  /*3770*/  IMAD.MOV.U32 R4, RZ, RZ, R8 ;  /* 0x000000ffff047224 */ /* 0x001fe200078e0008 */
[----:B------:R-:W-:Y:S01]  /*3780*/  R2UR UR5, R19 ;  /* 0x00000000130572ca */ /* 0x000fe200000e0000 */
[----:B------:R-:W-:-:S12]  /*3790*/  IMAD.MOV.U32 R5, RZ, RZ, R9 ;  /* 0x000000ffff057224 */ /* 0x000fd800078e0009 */
[----:B------:R0:W2:Y:S01]  /*37a0*/  LD.E R3, desc[UR4][R4.64] ;  /* 0x0000000404037980 */ /* 0x0000a2000c101900 */
[----:B------:R-:W-:Y:S01]  /*37b0*/  VIADD R6, R6, 0x1 ;  /* 0x0000000106067836 */ /* 0x000fe20000000000 */
[----:B------:R-:W-:-:S04]  /*37c0*/  IADD3 R8, P2, PT, R8, 0x4, RZ ;  /* 0x0000000408087810 */ /* 0x000fc80007f5e0ff */
[----:B------:R-:W-:Y:S01]  /*37d0*/  ISETP.NE.AND P0, PT, R6, RZ, PT ;  /* 0x000000ff0600720c */ /* 0x000fe20003f05270 */
[----:B------:R-:W-:Y:S02]  /*37e0*/  IMAD.X R9, RZ, RZ, R9, P2 ;  /* 0x000000ffff097224 */ /* 0x000fe400010e0609 */
[----:B0-----:R-:W-:Y:S01]  /*37f0*/  IMAD.MOV.U32 R4, RZ, RZ, R0 ;  /* 0x000000ffff047224 */ /* 0x001fe200078e0000 */
[----:B------:R-:W-:Y:S01]  /*3800*/  IADD3 R0, P1, PT, R0, 0x4, RZ ;  /* 0x0000000400007810 */ /* 0x000fe20007f3e0ff */
[----:B------:R-:W-:-:S04]  /*3810*/  IMAD.MOV.U32 R5, RZ, RZ, R7 ;  /* 0x000000ffff057224 */ /* 0x000fc800078e0007 */
[----:B------:R-:W-:Y:S01]  /*3820*/  IMAD.X R7, RZ, RZ, R7, P1 ;  /* 0x000000ffff077224 */ /* 0x000fe200008e0607 */
[----:B--2---:R0:W-:Y:S03]  /*3830*/  STG.E desc[UR4][R4.64], R3 ;  /* 0x0000000304007986 */ /* 0x0041e6000c101904 */
[----:B------:R-:W-:Y:S05]  /*3840*/  @P0 BRA `(.L_x_62) ;  /* 0xfffffffc00c40947 */ /* 0x000fea000383ffff */
.L_x_59:
[----:B------:R-:W-:Y:S05]  /*3850*/  BSYNC.RECONVERGENT B0 ;  /* 0x0000000000007941 */ /* 0x000fea0003800200 */
.L_x_27:
[----:B------:R-:W-:Y:S01]  /*3860*/  MOV R18, 0x20 ;  /* 0x0000002000127802 */ /* 0x000fe20000000f00 */
[----:B0-----:R-:W-:Y:S02]  /*3870*/  IMAD.MOV.U32 R4, RZ, RZ, R22 ;  /* 0x000000ffff047224 */ /* 0x001fe400078e0016 */
[----:B-1----:R-:W-:Y:S01]  /*3880*/  IMAD.MOV.U32 R5, RZ, RZ, R2 ;  /* 0x000000ffff057224 */ /* 0x002fe200078e0002 */
[----:B------:R0:W1:Y:S06]  /*3890*/  LDC.64 R6, c[0x4][R18] ;  /* 0x0100000012067b82 */ /* 0x00006c0000000a00 */
[----:B--23--:R-:W-:-:S07]  /*38a0*/  LEPC R20, `(.L_x_63) ;  /* 0x000000001014794e */ /* 0x00cfce0000000000 */
[----:B01----:R-:W-:Y:S05]  /*38b0*/  CALL.ABS.NOINC R6 ;  /* 0x0000000006007343 */ /* 0x003fea0003c00000 */
.L_x_63:
[----:B------:R-:W0:Y:S01]  /*38c0*/  LDC.64 R18, c[0x4][R18] ;  /* 0x0100000012127b82 */ /* 0x000e220000000a00 */
[----:B------:R-:W-:Y:S02]  /*38d0*/  IMAD.MOV.U32 R4, RZ, RZ, R16 ;  /* 0x000000ffff047224 */ /* 0x000fe400078e0010 */
[----:B------:R-:W-:-:S07]  /*38e0*/  IMAD.MOV.U32 R5, RZ, RZ, R17 ;  /* 0x000000ffff057224 */ /* 0x000fce00078e0011 */
[----:B------:R-:W-:-:S07]  /*38f0*/  LEPC R20, `(.L_x_64) ;  /* 0x000000001014794e */ /* 0x000fce0000000000 */
[----:B0-----:R-:W-:Y:S05]  /*3900*/  CALL.ABS.NOINC R18 ;  /* 0x0000000012007343 */ /* 0x001fea0003c00000 */
.L_x_64:
[----:B------:R-:W-:Y:S05]  /*3910*/  EXIT ;  /* 0x000000000000794d */ /* 0x000fea0003800000 */
.L_x_65:
        /* <DEDUP_REMOVED lines=14> */
.L_x_67:


//--------------------- .nv.global.init           --------------------------
	.section	.nv.global.init,"aw",@progbits
.nv.global.init:
	.type		$str,@object
	.size		$str,($str$1 - $str)
$str:
        /*0000*/ 	.byte	0x25, 0x64, 0x00
	.type		$str$1,@object
	.size		$str$1,(.L_1 - $str$1)
$str$1:
        /*0003*/ 	.byte	0x65, 0x72, 0x72, 0x6f, 0x72, 0x00
.L_1:


//--------------------- .nv.shared._Z23shortestPathsParallelV2PiS_ --------------------------
	.section	.nv.shared._Z23shortestPathsParallelV2PiS_,"aw",@nobits
	.sectionflags	@""
	.align	16
	.zero		1024


//--------------------- .nv.shared.reserved.0     --------------------------
	.section	.nv.shared.reserved.0,"aw",@nobits
	.weak		__nv_reservedSMEM_offset_0_alias
	.size		__nv_reservedSMEM_offset_0_alias, 0, 64
	.other		__nv_reservedSMEM_offset_0_alias,@"STO_CUDA_RESERVED_SHARED STV_DEFAULT"
__nv_reservedSMEM_offset_0_alias:
	.zero		0
	.zero		64


//--------------------- .nv.shared._Z21shortestPathsParallelPiiS_ --------------------------
	.section	.nv.shared._Z21shortestPathsParallelPiiS_,"aw",@nobits
	.sectionflags	@""
	.align	16
	.zero		1024


//--------------------- .nv.constant0._Z23shortestPathsParallelV2PiS_ --------------------------
	.section	.nv.constant0._Z23shortestPathsParallelV2PiS_,"a",@progbits
	.sectionflags	@""
	.align	4
.nv.constant0._Z23shortestPathsParallelV2PiS_:
	.zero		912


//--------------------- .nv.constant0._Z21shortestPathsParallelPiiS_ --------------------------
	.section	.nv.constant0._Z21shortestPathsParallelPiiS_,"a",@progbits
	.sectionflags	@""
	.align	4
.nv.constant0._Z21shortestPathsParallelPiiS_:
	.zero		920


//--------------------- SYMBOLS --------------------------

	.type		.nv.reservedSmem.offset0,@object
	.size		.nv.reservedSmem.offset0,0x4
	.type		.nv.reservedSmem.cap,@object
	.size		.nv.reservedSmem.cap,0x4
	.type		vprintf,@function
	.type		malloc,@function
	.type		free,@function
